//
// Generated by NVIDIA NVVM Compiler
//
// Compiler Build ID: CL-36424714
// Cuda compilation tools, release 13.0, V13.0.88
// Based on NVVM 20.0.0
//

.version 9.0
.target sm_100
.address_size 64

	// .globl	_ZN5flash17forward_kernel_2dEPKfS1_S1_iiiifPfS2_S2_
.extern .shared .align 16 .b8 _ZN5flash4sramE[];

.visible .entry _ZN5flash17forward_kernel_2dEPKfS1_S1_iiiifPfS2_S2_(
	.param .u64 .ptr .align 1 _ZN5flash17forward_kernel_2dEPKfS1_S1_iiiifPfS2_S2__param_0,
	.param .u64 .ptr .align 1 _ZN5flash17forward_kernel_2dEPKfS1_S1_iiiifPfS2_S2__param_1,
	.param .u64 .ptr .align 1 _ZN5flash17forward_kernel_2dEPKfS1_S1_iiiifPfS2_S2__param_2,
	.param .u32 _ZN5flash17forward_kernel_2dEPKfS1_S1_iiiifPfS2_S2__param_3,
	.param .u32 _ZN5flash17forward_kernel_2dEPKfS1_S1_iiiifPfS2_S2__param_4,
	.param .u32 _ZN5flash17forward_kernel_2dEPKfS1_S1_iiiifPfS2_S2__param_5,
	.param .u32 _ZN5flash17forward_kernel_2dEPKfS1_S1_iiiifPfS2_S2__param_6,
	.param .f32 _ZN5flash17forward_kernel_2dEPKfS1_S1_iiiifPfS2_S2__param_7,
	.param .u64 .ptr .align 1 _ZN5flash17forward_kernel_2dEPKfS1_S1_iiiifPfS2_S2__param_8,
	.param .u64 .ptr .align 1 _ZN5flash17forward_kernel_2dEPKfS1_S1_iiiifPfS2_S2__param_9,
	.param .u64 .ptr .align 1 _ZN5flash17forward_kernel_2dEPKfS1_S1_iiiifPfS2_S2__param_10
)
{
	.reg .pred 	%p<69>;
	.reg .b32 	%r<234>;
	.reg .b32 	%f<224>;
	.reg .b64 	%rd<35>;

	ld.param.u64 	%rd3, [_ZN5flash17forward_kernel_2dEPKfS1_S1_iiiifPfS2_S2__param_0];
	ld.param.u32 	%r70, [_ZN5flash17forward_kernel_2dEPKfS1_S1_iiiifPfS2_S2__param_3];
	ld.param.u32 	%r71, [_ZN5flash17forward_kernel_2dEPKfS1_S1_iiiifPfS2_S2__param_4];
	ld.param.u32 	%r72, [_ZN5flash17forward_kernel_2dEPKfS1_S1_iiiifPfS2_S2__param_5];
	ld.param.f32 	%f49, [_ZN5flash17forward_kernel_2dEPKfS1_S1_iiiifPfS2_S2__param_7];
	ld.param.u64 	%rd8, [_ZN5flash17forward_kernel_2dEPKfS1_S1_iiiifPfS2_S2__param_10];
	mov.u32 	%r74, %ctaid.x;
	mov.u32 	%r75, %ctaid.y;
	mov.u32 	%r76, %nctaid.y;
	mul.lo.s32 	%r77, %r74, %r76;
	mul.lo.s32 	%r78, %r70, %r75;
	mad.lo.s32 	%r1, %r77, %r70, %r78;
	mov.u32 	%r2, %tid.x;
	mov.u32 	%r3, %tid.y;
	setp.lt.s32 	%p1, %r70, 1;
	@%p1 bra 	$L__BB0_58;
	ld.param.u32 	%r213, [_ZN5flash17forward_kernel_2dEPKfS1_S1_iiiifPfS2_S2__param_6];
	mul.lo.s32 	%r80, %r213, %r71;
	shl.b32 	%r81, %r80, 2;
	mov.u32 	%r82, _ZN5flash4sramE;
	add.s32 	%r4, %r82, %r81;
	add.s32 	%r83, %r213, %r72;
	mul.lo.s32 	%r84, %r83, %r71;
	shl.b32 	%r85, %r84, 2;
	add.s32 	%r5, %r82, %r85;
	add.s32 	%r86, %r83, %r72;
	mul.lo.s32 	%r87, %r86, %r71;
	shl.b32 	%r88, %r87, 2;
	add.s32 	%r6, %r82, %r88;
	mul.lo.s32 	%r7, %r71, %r3;
	mov.u32 	%r8, %ntid.x;
	add.s32 	%r9, %r71, -1;
	and.b32  	%r10, %r71, 7;
	and.b32  	%r11, %r71, 3;
	mul.f32 	%f1, %f49, 0f00000000;
	and.b32  	%r12, %r71, 2147483640;
	and.b32  	%r13, %r71, 1;
	shl.b32 	%r14, %r8, 2;
	cvta.to.global.u64 	%rd1, %rd8;
	cvta.to.global.u64 	%rd2, %rd3;
	mov.b32 	%r215, 0;
$L__BB0_2:
	setp.ge.s32 	%p2, %r2, %r71;
	@%p2 bra 	$L__BB0_9;
	add.s32 	%r16, %r215, %r3;
	mul.lo.s32 	%r89, %r1, %r71;
	mad.lo.s32 	%r17, %r16, %r71, %r89;
	mov.u32 	%r216, %r2;
$L__BB0_4:
	setp.ge.u32 	%p3, %r16, %r70;
	mov.f32 	%f198, 0f00000000;
	@%p3 bra 	$L__BB0_6;
	ld.param.u64 	%rd29, [_ZN5flash17forward_kernel_2dEPKfS1_S1_iiiifPfS2_S2__param_1];
	add.s32 	%r90, %r17, %r216;
	cvta.to.global.u64 	%rd9, %rd29;
	mul.wide.u32 	%rd10, %r90, 4;
	add.s64 	%rd11, %rd9, %rd10;
	ld.global.nc.f32 	%f198, [%rd11];
$L__BB0_6:
	setp.ge.u32 	%p4, %r16, %r70;
	add.s32 	%r19, %r216, %r7;
	shl.b32 	%r91, %r19, 2;
	add.s32 	%r92, %r4, %r91;
	st.shared.f32 	[%r92], %f198;
	mov.f32 	%f199, 0f00000000;
	@%p4 bra 	$L__BB0_8;
	ld.param.u64 	%rd30, [_ZN5flash17forward_kernel_2dEPKfS1_S1_iiiifPfS2_S2__param_2];
	add.s32 	%r93, %r17, %r216;
	cvta.to.global.u64 	%rd12, %rd30;
	mul.wide.u32 	%rd13, %r93, 4;
	add.s64 	%rd14, %rd12, %rd13;
	ld.global.nc.f32 	%f199, [%rd14];
$L__BB0_8:
	add.s32 	%r95, %r5, %r91;
	st.shared.f32 	[%r95], %f199;
	add.s32 	%r216, %r216, %r8;
	setp.lt.s32 	%p5, %r216, %r71;
	@%p5 bra 	$L__BB0_4;
$L__BB0_9:
	mov.b32 	%r218, 0;
	mov.u32 	%r217, %r70;
$L__BB0_10:
	setp.ge.s32 	%p6, %r2, %r71;
	min.s32 	%r23, %r72, %r217;
	and.b32  	%r24, %r23, 7;
	sub.s32 	%r97, %r70, %r218;
	min.s32 	%r25, %r72, %r97;
	add.s32 	%r26, %r218, %r3;
	@%p6 bra 	$L__BB0_15;
	add.s32 	%r98, %r2, %r7;
	shl.b32 	%r99, %r98, 2;
	mov.u32 	%r100, _ZN5flash4sramE;
	add.s32 	%r225, %r100, %r99;
	add.s32 	%r101, %r3, %r1;
	add.s32 	%r102, %r101, %r218;
	mad.lo.s32 	%r224, %r71, %r102, %r2;
	mov.u32 	%r226, %r2;
$L__BB0_12:
	setp.ge.u32 	%p7, %r26, %r70;
	mov.f32 	%f209, 0f00000000;
	@%p7 bra 	$L__BB0_14;
	mul.wide.u32 	%rd15, %r224, 4;
	add.s64 	%rd16, %rd2, %rd15;
	ld.global.nc.f32 	%f209, [%rd16];
$L__BB0_14:
	st.shared.f32 	[%r225], %f209;
	add.s32 	%r226, %r226, %r8;
	add.s32 	%r225, %r225, %r14;
	add.s32 	%r224, %r224, %r8;
	setp.lt.s32 	%p8, %r226, %r71;
	@%p8 bra 	$L__BB0_12;
$L__BB0_15:
	setp.ge.s32 	%p9, %r2, %r25;
	mov.f32 	%f211, 0fFF800000;
	@%p9 bra 	$L__BB0_32;
	setp.gt.s32 	%p10, %r71, 0;
	mul.lo.s32 	%r29, %r25, %r3;
	mov.f32 	%f211, 0fFF800000;
	@%p10 bra 	$L__BB0_19;
	mov.u32 	%r227, %r2;
$L__BB0_18:
	add.s32 	%r103, %r227, %r29;
	shl.b32 	%r104, %r103, 2;
	add.s32 	%r105, %r6, %r104;
	st.shared.f32 	[%r105], %f1;
	setp.gt.f32 	%p11, %f211, %f1;
	selp.f32 	%f211, %f211, %f1, %p11;
	add.s32 	%r227, %r227, %r8;
	setp.lt.s32 	%p12, %r227, %r25;
	@%p12 bra 	$L__BB0_18;
	bra.uni 	$L__BB0_32;
$L__BB0_19:
	mov.u32 	%r219, %r2;
$L__BB0_20:
	setp.lt.u32 	%p13, %r9, 7;
	mul.lo.s32 	%r31, %r219, %r71;
	mov.f32 	%f208, 0f00000000;
	mov.b32 	%r222, 0;
	@%p13 bra 	$L__BB0_23;
	mov.f32 	%f208, 0f00000000;
	mov.b32 	%r220, 0;
$L__BB0_22:
	.pragma "nounroll";
	add.s32 	%r108, %r220, %r7;
	shl.b32 	%r109, %r108, 2;
	mov.u32 	%r110, _ZN5flash4sramE;
	add.s32 	%r111, %r110, %r109;
	ld.shared.f32 	%f59, [%r111];
	add.s32 	%r112, %r220, %r31;
	shl.b32 	%r113, %r112, 2;
	add.s32 	%r114, %r4, %r113;
	ld.shared.f32 	%f60, [%r114];
	fma.rn.f32 	%f61, %f59, %f60, %f208;
	ld.shared.f32 	%f62, [%r111+4];
	ld.shared.f32 	%f63, [%r114+4];
	fma.rn.f32 	%f64, %f62, %f63, %f61;
	ld.shared.f32 	%f65, [%r111+8];
	ld.shared.f32 	%f66, [%r114+8];
	fma.rn.f32 	%f67, %f65, %f66, %f64;
	ld.shared.f32 	%f68, [%r111+12];
	ld.shared.f32 	%f69, [%r114+12];
	fma.rn.f32 	%f70, %f68, %f69, %f67;
	ld.shared.f32 	%f71, [%r111+16];
	ld.shared.f32 	%f72, [%r114+16];
	fma.rn.f32 	%f73, %f71, %f72, %f70;
	ld.shared.f32 	%f74, [%r111+20];
	ld.shared.f32 	%f75, [%r114+20];
	fma.rn.f32 	%f76, %f74, %f75, %f73;
	ld.shared.f32 	%f77, [%r111+24];
	ld.shared.f32 	%f78, [%r114+24];
	fma.rn.f32 	%f79, %f77, %f78, %f76;
	ld.shared.f32 	%f80, [%r111+28];
	ld.shared.f32 	%f81, [%r114+28];
	fma.rn.f32 	%f208, %f80, %f81, %f79;
	add.s32 	%r220, %r220, 8;
	setp.ne.s32 	%p14, %r220, %r12;
	mov.u32 	%r222, %r12;
	@%p14 bra 	$L__BB0_22;
$L__BB0_23:
	setp.eq.s32 	%p15, %r10, 0;
	@%p15 bra 	$L__BB0_31;
	add.s32 	%r115, %r10, -1;
	setp.lt.u32 	%p16, %r115, 3;
	@%p16 bra 	$L__BB0_26;
	add.s32 	%r116, %r222, %r7;
	shl.b32 	%r117, %r116, 2;
	mov.u32 	%r118, _ZN5flash4sramE;
	add.s32 	%r119, %r118, %r117;
	ld.shared.f32 	%f83, [%r119];
	add.s32 	%r120, %r222, %r31;
	shl.b32 	%r121, %r120, 2;
	add.s32 	%r122, %r4, %r121;
	ld.shared.f32 	%f84, [%r122];
	fma.rn.f32 	%f85, %f83, %f84, %f208;
	ld.shared.f32 	%f86, [%r119+4];
	ld.shared.f32 	%f87, [%r122+4];
	fma.rn.f32 	%f88, %f86, %f87, %f85;
	ld.shared.f32 	%f89, [%r119+8];
	ld.shared.f32 	%f90, [%r122+8];
	fma.rn.f32 	%f91, %f89, %f90, %f88;
	ld.shared.f32 	%f92, [%r119+12];
	ld.shared.f32 	%f93, [%r122+12];
	fma.rn.f32 	%f208, %f92, %f93, %f91;
	add.s32 	%r222, %r222, 4;
$L__BB0_26:
	setp.eq.s32 	%p17, %r11, 0;
	@%p17 bra 	$L__BB0_31;
	setp.eq.s32 	%p18, %r11, 1;
	@%p18 bra 	$L__BB0_29;
	add.s32 	%r123, %r222, %r7;
	shl.b32 	%r124, %r123, 2;
	mov.u32 	%r125, _ZN5flash4sramE;
	add.s32 	%r126, %r125, %r124;
	ld.shared.f32 	%f95, [%r126];
	add.s32 	%r127, %r222, %r31;
	shl.b32 	%r128, %r127, 2;
	add.s32 	%r129, %r4, %r128;
	ld.shared.f32 	%f96, [%r129];
	fma.rn.f32 	%f97, %f95, %f96, %f208;
	ld.shared.f32 	%f98, [%r126+4];
	ld.shared.f32 	%f99, [%r129+4];
	fma.rn.f32 	%f208, %f98, %f99, %f97;
	add.s32 	%r222, %r222, 2;
$L__BB0_29:
	setp.eq.s32 	%p19, %r13, 0;
	@%p19 bra 	$L__BB0_31;
	add.s32 	%r130, %r222, %r7;
	shl.b32 	%r131, %r130, 2;
	mov.u32 	%r132, _ZN5flash4sramE;
	add.s32 	%r133, %r132, %r131;
	ld.shared.f32 	%f100, [%r133];
	add.s32 	%r134, %r222, %r31;
	shl.b32 	%r135, %r134, 2;
	add.s32 	%r136, %r4, %r135;
	ld.shared.f32 	%f101, [%r136];
	fma.rn.f32 	%f208, %f100, %f101, %f208;
$L__BB0_31:
	mul.f32 	%f102, %f49, %f208;
	add.s32 	%r137, %r219, %r29;
	shl.b32 	%r138, %r137, 2;
	add.s32 	%r139, %r6, %r138;
	st.shared.f32 	[%r139], %f102;
	setp.gt.f32 	%p20, %f211, %f102;
	selp.f32 	%f211, %f211, %f102, %p20;
	add.s32 	%r219, %r219, %r8;
	setp.lt.s32 	%p21, %r219, %r25;
	@%p21 bra 	$L__BB0_20;
$L__BB0_32:
	setp.ge.s32 	%p22, %r2, %r25;
	and.b32  	%r140, %r2, 31;
	setp.eq.s32 	%p23, %r140, 0;
	setp.lt.u32 	%p24, %r140, 2;
	setp.lt.u32 	%p25, %r140, 4;
	setp.lt.u32 	%p26, %r140, 8;
	setp.lt.u32 	%p27, %r140, 16;
	mov.b32 	%r141, %f211;
	shfl.sync.down.b32	%r142|%p28, %r141, 16, 31, -1;
	mov.b32 	%f104, %r142;
	setp.gt.f32 	%p29, %f211, %f104;
	selp.f32 	%f105, %f211, %f104, %p29;
	selp.f32 	%f106, %f105, %f211, %p27;
	mov.b32 	%r143, %f106;
	shfl.sync.down.b32	%r144|%p30, %r143, 8, 31, -1;
	mov.b32 	%f107, %r144;
	setp.gt.f32 	%p31, %f106, %f107;
	selp.f32 	%f108, %f106, %f107, %p31;
	selp.f32 	%f109, %f108, %f106, %p26;
	mov.b32 	%r145, %f109;
	shfl.sync.down.b32	%r146|%p32, %r145, 4, 31, -1;
	mov.b32 	%f110, %r146;
	setp.gt.f32 	%p33, %f109, %f110;
	selp.f32 	%f111, %f109, %f110, %p33;
	selp.f32 	%f112, %f111, %f109, %p25;
	mov.b32 	%r147, %f112;
	shfl.sync.down.b32	%r148|%p34, %r147, 2, 31, -1;
	mov.b32 	%f113, %r148;
	setp.gt.f32 	%p35, %f112, %f113;
	selp.f32 	%f114, %f112, %f113, %p35;
	selp.f32 	%f115, %f114, %f112, %p24;
	mov.b32 	%r149, %f115;
	shfl.sync.down.b32	%r150|%p36, %r149, 1, 31, -1;
	mov.b32 	%f116, %r150;
	setp.gt.f32 	%p37, %f115, %f116;
	selp.f32 	%f117, %f115, %f116, %p37;
	selp.f32 	%f118, %f117, %f115, %p23;
	mov.b32 	%r151, %f118;
	shfl.sync.idx.b32	%r152|%p38, %r151, 0, 31, -1;
	mov.b32 	%f25, %r152;
	mov.f32 	%f213, 0f00000000;
	@%p22 bra 	$L__BB0_35;
	mul.lo.s32 	%r48, %r25, %r3;
	mov.f32 	%f213, 0f00000000;
	mov.u32 	%r228, %r2;
$L__BB0_34:
	add.s32 	%r153, %r228, %r48;
	shl.b32 	%r154, %r153, 2;
	add.s32 	%r155, %r6, %r154;
	ld.shared.f32 	%f120, [%r155];
	sub.f32 	%f121, %f120, %f25;
	mul.f32 	%f122, %f121, 0f3FB8AA3B;
	ex2.approx.f32 	%f123, %f122;
	st.shared.f32 	[%r155], %f123;
	add.f32 	%f213, %f213, %f123;
	add.s32 	%r228, %r228, %r8;
	setp.lt.s32 	%p39, %r228, %r25;
	@%p39 bra 	$L__BB0_34;
$L__BB0_35:
	setp.eq.s32 	%p40, %r140, 0;
	setp.lt.u32 	%p41, %r140, 2;
	setp.lt.u32 	%p42, %r140, 4;
	setp.lt.u32 	%p43, %r140, 8;
	setp.lt.u32 	%p44, %r140, 16;
	mov.b32 	%r157, %f213;
	shfl.sync.down.b32	%r158|%p45, %r157, 16, 31, -1;
	mov.b32 	%f126, %r158;
	add.f32 	%f127, %f213, %f126;
	selp.f32 	%f128, %f127, %f213, %p44;
	mov.b32 	%r159, %f128;
	shfl.sync.down.b32	%r160|%p46, %r159, 8, 31, -1;
	mov.b32 	%f129, %r160;
	add.f32 	%f130, %f128, %f129;
	selp.f32 	%f131, %f130, %f128, %p43;
	mov.b32 	%r161, %f131;
	shfl.sync.down.b32	%r162|%p47, %r161, 4, 31, -1;
	mov.b32 	%f132, %r162;
	add.f32 	%f133, %f131, %f132;
	selp.f32 	%f134, %f133, %f131, %p42;
	mov.b32 	%r163, %f134;
	shfl.sync.down.b32	%r164|%p48, %r163, 2, 31, -1;
	mov.b32 	%f135, %r164;
	add.f32 	%f136, %f134, %f135;
	selp.f32 	%f137, %f136, %f134, %p41;
	mov.b32 	%r165, %f137;
	shfl.sync.down.b32	%r166|%p49, %r165, 1, 31, -1;
	mov.b32 	%f138, %r166;
	add.f32 	%f139, %f137, %f138;
	selp.f32 	%f140, %f139, %f137, %p40;
	mov.b32 	%r167, %f140;
	shfl.sync.idx.b32	%r51|%p50, %r167, 0, 31, -1;
	setp.ge.u32 	%p51, %r26, %r70;
	mov.f32 	%f215, 0f00000000;
	mov.f32 	%f214, 0fFF800000;
	@%p51 bra 	$L__BB0_37;
	ld.param.u64 	%rd33, [_ZN5flash17forward_kernel_2dEPKfS1_S1_iiiifPfS2_S2__param_9];
	ld.param.u64 	%rd31, [_ZN5flash17forward_kernel_2dEPKfS1_S1_iiiifPfS2_S2__param_8];
	add.s32 	%r168, %r26, %r1;
	cvta.to.global.u64 	%rd17, %rd33;
	mul.wide.u32 	%rd18, %r168, 4;
	add.s64 	%rd19, %rd17, %rd18;
	ld.global.f32 	%f214, [%rd19];
	cvta.to.global.u64 	%rd20, %rd31;
	add.s64 	%rd21, %rd20, %rd18;
	ld.global.f32 	%f215, [%rd21];
$L__BB0_37:
	setp.ge.s32 	%p52, %r2, %r71;
	setp.gt.f32 	%p53, %f214, %f25;
	selp.f32 	%f33, %f214, %f25, %p53;
	sub.f32 	%f141, %f214, %f33;
	mul.f32 	%f142, %f141, 0f3FB8AA3B;
	ex2.approx.f32 	%f143, %f142;
	mul.f32 	%f34, %f215, %f143;
	sub.f32 	%f144, %f25, %f33;
	mul.f32 	%f145, %f144, 0f3FB8AA3B;
	ex2.approx.f32 	%f35, %f145;
	mov.b32 	%f146, %r51;
	fma.rn.f32 	%f36, %f35, %f146, %f34;
	@%p52 bra 	$L__BB0_54;
	mul.lo.s32 	%r52, %r25, %r3;
	mul.lo.s32 	%r169, %r1, %r71;
	mad.lo.s32 	%r53, %r26, %r71, %r169;
	and.b32  	%r54, %r23, -8;
	and.b32  	%r55, %r23, 1;
	add.s32 	%r56, %r23, -1;
	and.b32  	%r57, %r23, 3;
	mov.u32 	%r229, %r2;
$L__BB0_39:
	setp.lt.s32 	%p54, %r25, 1;
	mov.f32 	%f223, 0f00000000;
	@%p54 bra 	$L__BB0_51;
	setp.lt.u32 	%p55, %r56, 7;
	mov.f32 	%f223, 0f00000000;
	mov.b32 	%r232, 0;
	@%p55 bra 	$L__BB0_43;
	mov.f32 	%f223, 0f00000000;
	mov.b32 	%r230, 0;
$L__BB0_42:
	.pragma "nounroll";
	add.s32 	%r172, %r230, %r52;
	shl.b32 	%r173, %r172, 2;
	add.s32 	%r174, %r6, %r173;
	ld.shared.f32 	%f151, [%r174];
	mad.lo.s32 	%r175, %r230, %r71, %r229;
	shl.b32 	%r176, %r175, 2;
	add.s32 	%r177, %r5, %r176;
	ld.shared.f32 	%f152, [%r177];
	fma.rn.f32 	%f153, %f151, %f152, %f223;
	ld.shared.f32 	%f154, [%r174+4];
	shl.b32 	%r178, %r71, 2;
	add.s32 	%r179, %r177, %r178;
	ld.shared.f32 	%f155, [%r179];
	fma.rn.f32 	%f156, %f154, %f155, %f153;
	ld.shared.f32 	%f157, [%r174+8];
	add.s32 	%r180, %r179, %r178;
	ld.shared.f32 	%f158, [%r180];
	fma.rn.f32 	%f159, %f157, %f158, %f156;
	ld.shared.f32 	%f160, [%r174+12];
	add.s32 	%r181, %r180, %r178;
	ld.shared.f32 	%f161, [%r181];
	fma.rn.f32 	%f162, %f160, %f161, %f159;
	ld.shared.f32 	%f163, [%r174+16];
	add.s32 	%r182, %r181, %r178;
	ld.shared.f32 	%f164, [%r182];
	fma.rn.f32 	%f165, %f163, %f164, %f162;
	ld.shared.f32 	%f166, [%r174+20];
	add.s32 	%r183, %r182, %r178;
	ld.shared.f32 	%f167, [%r183];
	fma.rn.f32 	%f168, %f166, %f167, %f165;
	ld.shared.f32 	%f169, [%r174+24];
	add.s32 	%r184, %r183, %r178;
	ld.shared.f32 	%f170, [%r184];
	fma.rn.f32 	%f171, %f169, %f170, %f168;
	ld.shared.f32 	%f172, [%r174+28];
	add.s32 	%r185, %r184, %r178;
	ld.shared.f32 	%f173, [%r185];
	fma.rn.f32 	%f223, %f172, %f173, %f171;
	add.s32 	%r230, %r230, 8;
	setp.ne.s32 	%p56, %r230, %r54;
	mov.u32 	%r232, %r54;
	@%p56 bra 	$L__BB0_42;
$L__BB0_43:
	setp.eq.s32 	%p57, %r24, 0;
	@%p57 bra 	$L__BB0_51;
	add.s32 	%r186, %r24, -1;
	setp.lt.u32 	%p58, %r186, 3;
	@%p58 bra 	$L__BB0_46;
	add.s32 	%r187, %r232, %r52;
	shl.b32 	%r188, %r187, 2;
	add.s32 	%r189, %r6, %r188;
	ld.shared.f32 	%f175, [%r189];
	mad.lo.s32 	%r190, %r232, %r71, %r229;
	shl.b32 	%r191, %r190, 2;
	add.s32 	%r192, %r5, %r191;
	ld.shared.f32 	%f176, [%r192];
	fma.rn.f32 	%f177, %f175, %f176, %f223;
	ld.shared.f32 	%f178, [%r189+4];
	shl.b32 	%r193, %r71, 2;
	add.s32 	%r194, %r192, %r193;
	ld.shared.f32 	%f179, [%r194];
	fma.rn.f32 	%f180, %f178, %f179, %f177;
	ld.shared.f32 	%f181, [%r189+8];
	add.s32 	%r195, %r194, %r193;
	ld.shared.f32 	%f182, [%r195];
	fma.rn.f32 	%f183, %f181, %f182, %f180;
	ld.shared.f32 	%f184, [%r189+12];
	add.s32 	%r196, %r195, %r193;
	ld.shared.f32 	%f185, [%r196];
	fma.rn.f32 	%f223, %f184, %f185, %f183;
	add.s32 	%r232, %r232, 4;
$L__BB0_46:
	setp.eq.s32 	%p59, %r57, 0;
	@%p59 bra 	$L__BB0_51;
	setp.eq.s32 	%p60, %r57, 1;
	@%p60 bra 	$L__BB0_49;
	add.s32 	%r197, %r232, %r52;
	shl.b32 	%r198, %r197, 2;
	add.s32 	%r199, %r6, %r198;
	ld.shared.f32 	%f187, [%r199];
	mad.lo.s32 	%r200, %r232, %r71, %r229;
	shl.b32 	%r201, %r200, 2;
	add.s32 	%r202, %r5, %r201;
	ld.shared.f32 	%f188, [%r202];
	fma.rn.f32 	%f189, %f187, %f188, %f223;
	ld.shared.f32 	%f190, [%r199+4];
	shl.b32 	%r203, %r71, 2;
	add.s32 	%r204, %r202, %r203;
	ld.shared.f32 	%f191, [%r204];
	fma.rn.f32 	%f223, %f190, %f191, %f189;
	add.s32 	%r232, %r232, 2;
$L__BB0_49:
	setp.eq.s32 	%p61, %r55, 0;
	@%p61 bra 	$L__BB0_51;
	add.s32 	%r205, %r232, %r52;
	shl.b32 	%r206, %r205, 2;
	add.s32 	%r207, %r6, %r206;
	ld.shared.f32 	%f192, [%r207];
	mad.lo.s32 	%r208, %r232, %r71, %r229;
	shl.b32 	%r209, %r208, 2;
	add.s32 	%r210, %r5, %r209;
	ld.shared.f32 	%f193, [%r210];
	fma.rn.f32 	%f223, %f192, %f193, %f223;
$L__BB0_51:
	@%p51 bra 	$L__BB0_53;
	add.s32 	%r211, %r53, %r229;
	mul.wide.u32 	%rd22, %r211, 4;
	add.s64 	%rd23, %rd1, %rd22;
	ld.global.f32 	%f194, [%rd23];
	mul.f32 	%f195, %f34, %f194;
	fma.rn.f32 	%f196, %f35, %f223, %f195;
	div.rn.f32 	%f197, %f196, %f36;
	st.global.f32 	[%rd23], %f197;
$L__BB0_53:
	add.s32 	%r229, %r229, %r8;
	setp.lt.s32 	%p63, %r229, %r71;
	@%p63 bra 	$L__BB0_39;
$L__BB0_54:
	setp.ge.u32 	%p64, %r26, %r70;
	setp.ne.s32 	%p65, %r2, 0;
	or.pred  	%p66, %p65, %p64;
	@%p66 bra 	$L__BB0_56;
	ld.param.u64 	%rd34, [_ZN5flash17forward_kernel_2dEPKfS1_S1_iiiifPfS2_S2__param_9];
	ld.param.u64 	%rd32, [_ZN5flash17forward_kernel_2dEPKfS1_S1_iiiifPfS2_S2__param_8];
	add.s32 	%r212, %r26, %r1;
	cvta.to.global.u64 	%rd24, %rd34;
	mul.wide.u32 	%rd25, %r212, 4;
	add.s64 	%rd26, %rd24, %rd25;
	st.global.f32 	[%rd26], %f33;
	cvta.to.global.u64 	%rd27, %rd32;
	add.s64 	%rd28, %rd27, %rd25;
	st.global.f32 	[%rd28], %f36;
$L__BB0_56:
	ld.param.u32 	%r214, [_ZN5flash17forward_kernel_2dEPKfS1_S1_iiiifPfS2_S2__param_6];
	add.s32 	%r218, %r218, %r214;
	setp.lt.s32 	%p67, %r218, %r70;
	sub.s32 	%r217, %r217, %r214;
	@%p67 bra 	$L__BB0_10;
	bar.sync 	0;
	add.s32 	%r215, %r215, %r72;
	setp.lt.s32 	%p68, %r215, %r70;
	@%p68 bra 	$L__BB0_2;
$L__BB0_58:
	ret;

}


// ===== COMPILED SASS (sm_100) =====

	.target	sm_100

	.elftype	@"ET_EXEC"


//--------------------- .note.nv.tkinfo           --------------------------
	.section	.note.nv.tkinfo,"",@"SHT_NOTE"
	.sectionflags	@"SHF_NOTE_NV_TKINFO"
	.tkinfo
        /*0018*/ 	.word	0x00000002
        /*0030*/ 	.string	""
        /*0030*/ 	.string	"ptxas"
        /*0030*/ 	.string	"Cuda compilation tools, release 13.0, V13.0.88"
        /*0030*/ 	.string	"Build cuda_13.0.r13.0/compiler.36424714_0"
        /*0030*/ 	.string	"-arch sm_100 -m 64 "



//--------------------- .note.nv.cuinfo           --------------------------
	.section	.note.nv.cuinfo,"",@"SHT_NOTE"
	.sectionflags	@"SHF_NOTE_NV_CUINFO"
        /*0018*/ 	.short	0x0002
        /*001a*/ 	.short	0x0064
        /*001c*/ 	.short	0x0082
	.zero		2


//--------------------- .nv.info                  --------------------------
	.section	.nv.info,"",@"SHT_CUDA_INFO"
	.align	4


	//----- nvinfo : EIATTR_REGCOUNT
	.align		4
        /*0000*/ 	.byte	0x04, 0x2f
        /*0002*/ 	.short	(.L_1 - .L_0)
	.align		4
.L_0:
        /*0004*/ 	.word	index@(_ZN5flash17forward_kernel_2dEPKfS1_S1_iiiifPfS2_S2_)
        /*0008*/ 	.word	0x00000020


	//----- nvinfo : EIATTR_FRAME_SIZE
	.align		4
.L_1:
        /*000c*/ 	.byte	0x04, 0x11
        /*000e*/ 	.short	(.L_3 - .L_2)
	.align		4
.L_2:
        /*0010*/ 	.word	index@($__internal_0_$__cuda_sm3x_div_rn_noftz_f32_slowpath)
        /*0014*/ 	.word	0x00000000


	//----- nvinfo : EIATTR_FRAME_SIZE
	.align		4
.L_3:
        /*0018*/ 	.byte	0x04, 0x11
        /*001a*/ 	.short	(.L_5 - .L_4)
	.align		4
.L_4:
        /*001c*/ 	.word	index@(_ZN5flash17forward_kernel_2dEPKfS1_S1_iiiifPfS2_S2_)
        /*0020*/ 	.word	0x00000000


	//----- nvinfo : EIATTR_MIN_STACK_SIZE
	.align		4
.L_5:
        /*0024*/ 	.byte	0x04, 0x12
        /*0026*/ 	.short	(.L_7 - .L_6)
	.align		4
.L_6:
        /*0028*/ 	.word	index@(_ZN5flash17forward_kernel_2dEPKfS1_S1_iiiifPfS2_S2_)
        /*002c*/ 	.word	0x00000000
.L_7:


//--------------------- .nv.compat                --------------------------
	.section	.nv.compat,"",@"SHT_CUDA_COMPAT_INFO"
	.align	4
        /*0000*/ 	.byte	0x02, 0x09, 0x00, 0x00, 0x02, 0x02, 0x01, 0x00, 0x02, 0x05, 0x05, 0x00, 0x03, 0x07, 0x01, 0x01
        /*0010*/ 	.byte	0x02, 0x03, 0x00, 0x00, 0x02, 0x06, 0x01, 0x00, 0x04, 0x0b, 0x08, 0x00, 0x01, 0x00, 0x00, 0x00
        /*0020*/ 	.byte	0x00, 0x00, 0x00, 0x00


//--------------------- .nv.info._ZN5flash17forward_kernel_2dEPKfS1_S1_iiiifPfS2_S2_ --------------------------
	.section	.nv.info._ZN5flash17forward_kernel_2dEPKfS1_S1_iiiifPfS2_S2_,"",@"SHT_CUDA_INFO"
	.sectionflags	@""
	.align	4


	//----- nvinfo : EIATTR_CUDA_API_VERSION
	.align		4
        /*0000*/ 	.byte	0x04, 0x37
        /*0002*/ 	.short	(.L_9 - .L_8)
.L_8:
        /*0004*/ 	.word	0x00000082


	//----- nvinfo : EIATTR_KPARAM_INFO
	.align		4
.L_9:
        /*0008*/ 	.byte	0x04, 0x17
        /*000a*/ 	.short	(.L_11 - .L_10)
.L_10:
        /*000c*/ 	.word	0x00000000
        /*0010*/ 	.short	0x000a
        /*0012*/ 	.short	0x0040
        /*0014*/ 	.byte	0x00, 0xf5, 0x21, 0x00


	//----- nvinfo : EIATTR_KPARAM_INFO
	.align		4
.L_11:
        /*0018*/ 	.byte	0x04, 0x17
        /*001a*/ 	.short	(.L_13 - .L_12)
.L_12:
        /*001c*/ 	.word	0x00000000
        /*0020*/ 	.short	0x0009
        /*0022*/ 	.short	0x0038
        /*0024*/ 	.byte	0x00, 0xf5, 0x21, 0x00


	//----- nvinfo : EIATTR_KPARAM_INFO
	.align		4
.L_13:
        /*0028*/ 	.byte	0x04, 0x17
        /*002a*/ 	.short	(.L_15 - .L_14)
.L_14:
        /*002c*/ 	.word	0x00000000
        /*0030*/ 	.short	0x0008
        /*0032*/ 	.short	0x0030
        /*0034*/ 	.byte	0x00, 0xf5, 0x21, 0x00


	//----- nvinfo : EIATTR_KPARAM_INFO
	.align		4
.L_15:
        /*0038*/ 	.byte	0x04, 0x17
        /*003a*/ 	.short	(.L_17 - .L_16)
.L_16:
        /*003c*/ 	.word	0x00000000
        /*0040*/ 	.short	0x0007
        /*0042*/ 	.short	0x0028
        /*0044*/ 	.byte	0x00, 0xf0, 0x11, 0x00


	//----- nvinfo : EIATTR_KPARAM_INFO
	.align		4
.L_17:
        /*0048*/ 	.byte	0x04, 0x17
        /*004a*/ 	.short	(.L_19 - .L_18)
.L_18:
        /*004c*/ 	.word	0x00000000
        /*0050*/ 	.short	0x0006
        /*0052*/ 	.short	0x0024
        /*0054*/ 	.byte	0x00, 0xf0, 0x11, 0x00


	//----- nvinfo : EIATTR_KPARAM_INFO
	.align		4
.L_19:
        /*0058*/ 	.byte	0x04, 0x17
        /*005a*/ 	.short	(.L_21 - .L_20)
.L_20:
        /*005c*/ 	.word	0x00000000
        /*0060*/ 	.short	0x0005
        /*0062*/ 	.short	0x0020
        /*0064*/ 	.byte	0x00, 0xf0, 0x11, 0x00


	//----- nvinfo : EIATTR_KPARAM_INFO
	.align		4
.L_21:
        /*0068*/ 	.byte	0x04, 0x17
        /*006a*/ 	.short	(.L_23 - .L_22)
.L_22:
        /*006c*/ 	.word	0x00000000
        /*0070*/ 	.short	0x0004
        /*0072*/ 	.short	0x001c
        /*0074*/ 	.byte	0x00, 0xf0, 0x11, 0x00


	//----- nvinfo : EIATTR_KPARAM_INFO
	.align		4
.L_23:
        /*0078*/ 	.byte	0x04, 0x17
        /*007a*/ 	.short	(.L_25 - .L_24)
.L_24:
        /*007c*/ 	.word	0x00000000
        /*0080*/ 	.short	0x0003
        /*0082*/ 	.short	0x0018
        /*0084*/ 	.byte	0x00, 0xf0, 0x11, 0x00


	//----- nvinfo : EIATTR_KPARAM_INFO
	.align		4
.L_25:
        /*0088*/ 	.byte	0x04, 0x17
        /*008a*/ 	.short	(.L_27 - .L_26)
.L_26:
        /*008c*/ 	.word	0x00000000
        /*0090*/ 	.short	0x0002
        /*0092*/ 	.short	0x0010
        /*0094*/ 	.byte	0x00, 0xf5, 0x21, 0x00


	//----- nvinfo : EIATTR_KPARAM_INFO
	.align		4
.L_27:
        /*0098*/ 	.byte	0x04, 0x17
        /*009a*/ 	.short	(.L_29 - .L_28)
.L_28:
        /*009c*/ 	.word	0x00000000
        /*00a0*/ 	.short	0x0001
        /*00a2*/ 	.short	0x0008
        /*00a4*/ 	.byte	0x00, 0xf5, 0x21, 0x00


	//----- nvinfo : EIATTR_KPARAM_INFO
	.align		4
.L_29:
        /*00a8*/ 	.byte	0x04, 0x17
        /*00aa*/ 	.short	(.L_31 - .L_30)
.L_30:
        /*00ac*/ 	.word	0x00000000
        /*00b0*/ 	.short	0x0000
        /*00b2*/ 	.short	0x0000
        /*00b4*/ 	.byte	0x00, 0xf5, 0x21, 0x00


	//----- nvinfo : EIATTR_SPARSE_MMA_MASK
	.align		4
.L_31:
        /*00b8*/ 	.byte	0x03, 0x50
        /*00ba*/ 	.short	0x0000


	//----- nvinfo : EIATTR_MAXREG_COUNT
	.align		4
        /*00bc*/ 	.byte	0x03, 0x1b
        /*00be*/ 	.short	0x00ff


	//----- nvinfo : EIATTR_NUM_BARRIERS
	.align		4
        /*00c0*/ 	.byte	0x02, 0x4c
        /*00c2*/ 	.byte	0x01
	.zero		1


	//----- nvinfo : EIATTR_MERCURY_ISA_VERSION
	.align		4
        /*00c4*/ 	.byte	0x03, 0x5f
        /*00c6*/ 	.short	0x0101


	//----- nvinfo : EIATTR_COOP_GROUP_MASK_REGIDS
	.align		4
        /*00c8*/ 	.byte	0x04, 0x29
        /*00ca*/ 	.short	(.L_33 - .L_32)


	//   ....[0]....
.L_32:
        /*00cc*/ 	.word	0xffffffff


	//   ....[1]....
        /*00d0*/ 	.word	0xffffffff


	//   ....[2]....
        /*00d4*/ 	.word	0xffffffff


	//   ....[3]....
        /*00d8*/ 	.word	0xffffffff


	//   ....[4]....
        /*00dc*/ 	.word	0xffffffff


	//   ....[5]....
        /*00e0*/ 	.word	0xffffffff


	//   ....[6]....
        /*00e4*/ 	.word	0xffffffff


	//   ....[7]....
        /*00e8*/ 	.word	0xffffffff


	//   ....[8]....
        /*00ec*/ 	.word	0xffffffff


	//   ....[9]....
        /*00f0*/ 	.word	0xffffffff


	//   ....[10]....
        /*00f4*/ 	.word	0xffffffff


	//   ....[11]....
        /*00f8*/ 	.word	0xffffffff


	//----- nvinfo : EIATTR_COOP_GROUP_INSTR_OFFSETS
	.align		4
.L_33:
        /*00fc*/ 	.byte	0x04, 0x28
        /*00fe*/ 	.short	(.L_35 - .L_34)


	//   ....[0]....
.L_34:
        /*0100*/ 	.word	0x00000f10


	//   ....[1]....
        /*0104*/ 	.word	0x00000f60


	//   ....[2]....
        /*0108*/ 	.word	0x00000fa0


	//   ....[3]....
        /*010c*/ 	.word	0x00000fe0


	//   ....[4]....
        /*0110*/ 	.word	0x00001010


	//   ....[5]....
        /*0114*/ 	.word	0x00001050


	//   ....[6]....
        /*0118*/ 	.word	0x00001270


	//   ....[7]....
        /*011c*/ 	.word	0x00001290


	//   ....[8]....
        /*0120*/ 	.word	0x000012b0


	//   ....[9]....
        /*0124*/ 	.word	0x000012d0


	//   ....[10]....
        /*0128*/ 	.word	0x000012f0


	//   ....[11]....
        /*012c*/ 	.word	0x000013b0


	//----- nvinfo : EIATTR_VRC_CTA_INIT_COUNT
	.align		4
.L_35:
        /*0130*/ 	.byte	0x02, 0x4a
	.zero		1
	.zero		1


	//----- nvinfo : EIATTR_EXIT_INSTR_OFFSETS
	.align		4
        /*0134*/ 	.byte	0x04, 0x1c
        /*0136*/ 	.short	(.L_37 - .L_36)


	//   ....[0]....
.L_36:
        /*0138*/ 	.word	0x00000060


	//   ....[1]....
        /*013c*/ 	.word	0x00001e50


	//----- nvinfo : EIATTR_CRS_STACK_SIZE
	.align		4
.L_37:
        /*0140*/ 	.byte	0x04, 0x1e
        /*0142*/ 	.short	(.L_39 - .L_38)
.L_38:
        /*0144*/ 	.word	0x00000000


	//----- nvinfo : EIATTR_CBANK_PARAM_SIZE
	.align		4
.L_39:
        /*0148*/ 	.byte	0x03, 0x19
        /*014a*/ 	.short	0x0048


	//----- nvinfo : EIATTR_PARAM_CBANK
	.align		4
        /*014c*/ 	.byte	0x04, 0x0a
        /*014e*/ 	.short	(.L_41 - .L_40)
	.align		4
.L_40:
        /*0150*/ 	.word	index@(.nv.constant0._ZN5flash17forward_kernel_2dEPKfS1_S1_iiiifPfS2_S2_)
        /*0154*/ 	.short	0x0380
        /*0156*/ 	.short	0x0048


	//----- nvinfo : EIATTR_SW_WAR
	.align		4
.L_41:
        /*0158*/ 	.byte	0x04, 0x36
        /*015a*/ 	.short	(.L_43 - .L_42)
.L_42:
        /*015c*/ 	.word	0x00000008
.L_43:


//--------------------- .nv.callgraph             --------------------------
	.section	.nv.callgraph,"",@"SHT_CUDA_CALLGRAPH"
	.align	4
	.sectionentsize	8
	.align		4
        /*0000*/ 	.word	0x00000000
	.align		4
        /*0004*/ 	.word	0xffffffff
	.align		4
        /*0008*/ 	.word	0x00000000
	.align		4
        /*000c*/ 	.word	0xfffffffe
	.align		4
        /*0010*/ 	.word	0x00000000
	.align		4
        /*0014*/ 	.word	0xfffffffd
	.align		4
        /*0018*/ 	.word	0x00000000
	.align		4
        /*001c*/ 	.word	0xfffffffc


//--------------------- .text._ZN5flash17forward_kernel_2dEPKfS1_S1_iiiifPfS2_S2_ --------------------------
	.section	.text._ZN5flash17forward_kernel_2dEPKfS1_S1_iiiifPfS2_S2_,"ax",@progbits
	.align	128
        .global         _ZN5flash17forward_kernel_2dEPKfS1_S1_iiiifPfS2_S2_
        .type           _ZN5flash17forward_kernel_2dEPKfS1_S1_iiiifPfS2_S2_,@function
        .size           _ZN5flash17forward_kernel_2dEPKfS1_S1_iiiifPfS2_S2_,(.L_x_46 - _ZN5flash17forward_kernel_2dEPKfS1_S1_iiiifPfS2_S2_)
        .other          _ZN5flash17forward_kernel_2dEPKfS1_S1_iiiifPfS2_S2_,@"STO_CUDA_ENTRY STV_DEFAULT"
_ZN5flash17forward_kernel_2dEPKfS1_S1_iiiifPfS2_S2_:
.text._ZN5flash17forward_kernel_2dEPKfS1_S1_iiiifPfS2_S2_:
[----:B------:R-:W-:Y:S01]  /*0000*/  LDC R1, c[0x0][0x37c] ;  /* 0x0000df00ff017b82 */ /* 0x000fe20000000800 */
[----:B------:R-:W0:Y:S07]  /*0010*/  LDCU UR11, c[0x0][0x398] ;  /* 0x00007300ff0b77ac */ /* 0x000e2e0008000800 */
[----:B------:R-:W1:Y:S08]  /*0020*/  S2UR UR4, SR_CTAID.X ;  /* 0x00000000000479c3 */ /* 0x000e700000002500 */
[----:B------:R-:W2:Y:S01]  /*0030*/  S2UR UR6, SR_CTAID.Y ;  /* 0x00000000000679c3 */ /* 0x000ea20000002600 */
[----:B0-----:R-:W-:-:S06]  /*0040*/  UISETP.GE.AND UP0, UPT, UR11, 0x1, UPT ;  /* 0x000000010b00788c */ /* 0x001fcc000bf06270 */
[----:B------:R-:W-:-:S13]  /*0050*/  PLOP3.LUT P0, PT, PT, PT, UP0, 0x80, 0x8 ;  /* 0x000000000008781c */ /* 0x000fda0003f0f008 */
[----:B-12---:R-:W-:Y:S05]  /*0060*/  @!P0 EXIT ;  /* 0x000000000000894d */ /* 0x006fea0003800000 */
[----:B------:R-:W0:Y:S01]  /*0070*/  S2UR UR7, SR_CgaCtaId ;  /* 0x00000000000779c3 */ /* 0x000e220000008800 */
[----:B------:R-:W1:Y:S01]  /*0080*/  LDCU UR5, c[0x0][0x374] ;  /* 0x00006e80ff0577ac */ /* 0x000e620008000800 */
[----:B------:R-:W2:Y:S01]  /*0090*/  S2R R13, SR_TID.X ;  /* 0x00000000000d7919 */ /* 0x000ea20000002100 */
[----:B------:R-:W3:Y:S01]  /*00a0*/  LDCU.64 UR14, c[0x0][0x3a0] ;  /* 0x00007400ff0e77ac */ /* 0x000ee20008000a00 */
[----:B------:R-:W4:Y:S01]  /*00b0*/  LDCU UR12, c[0x0][0x39c] ;  /* 0x00007380ff0c77ac */ /* 0x000f220008000800 */
[----:B------:R-:W0:Y:S01]  /*00c0*/  LDCU UR19, c[0x0][0x360] ;  /* 0x00006c00ff1377ac */ /* 0x000e220008000800 */
[----:B-1----:R-:W-:-:S03]  /*00d0*/  UIMAD UR4, UR4, UR5, URZ ;  /* 0x00000005040472a4 */ /* 0x002fc6000f8e02ff */
[----:B------:R-:W-:Y:S01]  /*00e0*/  UMOV UR5, 0x400 ;  /* 0x0000040000057882 */ /* 0x000fe20000000000 */
[----:B---3--:R-:W-:Y:S02]  /*00f0*/  UIADD3 UR9, UPT, UPT, UR15, UR14, URZ ;  /* 0x0000000e0f097290 */ /* 0x008fe4000fffe0ff */
[----:B0-----:R-:W-:Y:S02]  /*0100*/  ULEA UR7, UR7, UR5, 0x18 ;  /* 0x0000000507077291 */ /* 0x001fe4000f8ec0ff */
[----:B------:R-:W-:Y:S02]  /*0110*/  UIMAD UR5, UR6, UR11, URZ ;  /* 0x0000000b060572a4 */ /* 0x000fe4000f8e02ff */
[----:B------:R-:W-:Y:S02]  /*0120*/  UIADD3 UR10, UPT, UPT, UR9, UR14, URZ ;  /* 0x0000000e090a7290 */ /* 0x000fe4000fffe0ff */
[----:B------:R-:W-:Y:S01]  /*0130*/  UIMAD UR6, UR4, UR11, UR5 ;  /* 0x0000000b040672a4 */ /* 0x000fe2000f8e0205 */
[----:B------:R-:W0:Y:S01]  /*0140*/  LDCU UR4, c[0x0][0x3a8] ;  /* 0x00007500ff0477ac */ /* 0x000e220008000800 */
[----:B----4-:R-:W-:-:S02]  /*0150*/  USHF.L.U32 UR13, UR12, 0x2, URZ ;  /* 0x000000020c0d7899 */ /* 0x010fc400080006ff */
[----:B------:R-:W-:Y:S02]  /*0160*/  UIMAD UR10, UR10, UR12, URZ ;  /* 0x0000000c0a0a72a4 */ /* 0x000fe4000f8e02ff */
[----:B------:R-:W-:Y:S01]  /*0170*/  UIMAD UR8, UR15, UR13, UR7 ;  /* 0x0000000d0f0872a4 */ /* 0x000fe2000f8e0207 */
[----:B------:R-:W1:Y:S01]  /*0180*/  LDCU.64 UR14, c[0x0][0x358] ;  /* 0x00006b00ff0e77ac */ /* 0x000e620008000a00 */
[----:B------:R-:W-:Y:S02]  /*0190*/  UIADD3 UR16, UPT, UPT, UR12, -0x1, URZ ;  /* 0xffffffff0c107890 */ /* 0x000fe4000fffe0ff */
[----:B------:R-:W-:Y:S01]  /*01a0*/  ULOP3.LUT UR17, UR12, 0x7, URZ, 0xc0, !UPT ;  /* 0x000000070c117892 */ /* 0x000fe2000f8ec0ff */
[----:B0-----:R-:W-:Y:S01]  /*01b0*/  FMUL R11, RZ, UR4 ;  /* 0x00000004ff0b7c20 */ /* 0x001fe20008400000 */
[----:B------:R-:W-:Y:S02]  /*01c0*/  ULOP3.LUT UR18, UR12, 0x3, URZ, 0xc0, !UPT ;  /* 0x000000030c127892 */ /* 0x000fe4000f8ec0ff */
[----:B------:R-:W-:-:S02]  /*01d0*/  ULOP3.LUT UR11, UR12, 0x7ffffff8, URZ, 0xc0, !UPT ;  /* 0x7ffffff80c0b7892 */ /* 0x000fc4000f8ec0ff */
[----:B------:R-:W-:Y:S02]  /*01e0*/  UIMAD UR9, UR9, UR13, UR7 ;  /* 0x0000000d090972a4 */ /* 0x000fe4000f8e0207 */
[----:B------:R-:W-:Y:S01]  /*01f0*/  ULEA UR10, UR10, UR7, 0x2 ;  /* 0x000000070a0a7291 */ /* 0x000fe2000f8e10ff */
[----:B-12---:R-:W-:-:S11]  /*0200*/  UMOV UR4, URZ ;  /* 0x000000ff00047c82 */ /* 0x006fd60008000000 */
.L_x_33:
[----:B------:R-:W0:Y:S01]  /*0210*/  LDCU UR7, c[0x0][0x39c] ;  /* 0x00007380ff0777ac */ /* 0x000e220008000800 */
[----:B------:R-:W-:Y:S01]  /*0220*/  BSSY.RECONVERGENT B0, `(.L_x_0) ;  /* 0x0000020000007945 */ /* 0x000fe20003800200 */
[----:B-1----:R-:W1:Y:S01]  /*0230*/  LDCU UR13, c[0x0][0x398] ;  /* 0x00007300ff0d77ac */ /* 0x002e620008000800 */
[----:B------:R-:W2:Y:S01]  /*0240*/  LDCU.64 UR20, c[0x0][0x398] ;  /* 0x00007300ff1477ac */ /* 0x000ea20008000a00 */
[----:B0-----:R-:W-:-:S13]  /*0250*/  ISETP.GE.AND P0, PT, R13, UR7, PT ;  /* 0x000000070d007c0c */ /* 0x001fda000bf06270 */
[----:B-12---:R-:W-:Y:S05]  /*0260*/  @P0 BRA `(.L_x_1) ;  /* 0x00000000006c0947 */ /* 0x006fea0003800000 */
[----:B------:R-:W0:Y:S01]  /*0270*/  S2R R17, SR_TID.Y ;  /* 0x0000000000117919 */ /* 0x000e220000002200 */
[----:B------:R-:W1:Y:S01]  /*0280*/  LDCU UR12, c[0x0][0x398] ;  /* 0x00007300ff0c77ac */ /* 0x000e620008000800 */
[----:B------:R-:W-:Y:S01]  /*0290*/  MOV R0, R13 ;  /* 0x0000000d00007202 */ /* 0x000fe20000000f00 */
[----:B------:R-:W-:-:S06]  /*02a0*/  UIMAD UR5, UR6, UR7, URZ ;  /* 0x00000007060572a4 */ /* 0x000fcc000f8e02ff */
[----:B------:R-:W-:Y:S02]  /*02b0*/  IMAD.U32 R15, RZ, RZ, UR5 ;  /* 0x00000005ff0f7e24 */ /* 0x000fe4000f8e00ff */
[----:B0-----:R-:W-:-:S04]  /*02c0*/  VIADD R10, R17, UR4 ;  /* 0x00000004110a7c36 */ /* 0x001fc80008000000 */
[C---:B------:R-:W-:Y:S01]  /*02d0*/  IMAD R15, R10.reuse, UR7, R15 ;  /* 0x000000070a0f7c24 */ /* 0x040fe2000f8e020f */
[----:B-1----:R-:W-:-:S13]  /*02e0*/  ISETP.GE.U32.AND P1, PT, R10, UR12, PT ;  /* 0x0000000c0a007c0c */ /* 0x002fda000bf26070 */
.L_x_2:
[----:B------:R-:W-:Y:S01]  /*02f0*/  ISETP.GE.U32.AND P0, PT, R10, UR20, PT ;  /* 0x000000140a007c0c */ /* 0x000fe2000bf06070 */
[----:B0-----:R-:W0:Y:S01]  /*0300*/  @!P1 LDC.64 R2, c[0x0][0x388] ;  /* 0x0000e200ff029b82 */ /* 0x001e220000000a00 */
[----:B------:R-:W-:Y:S02]  /*0310*/  HFMA2 R6, -RZ, RZ, 0, 0 ;  /* 0x00000000ff067431 */ /* 0x000fe400000001ff */
[----:B------:R-:W-:Y:S02]  /*0320*/  @!P1 IMAD.IADD R7, R15, 0x1, R0 ;  /* 0x000000010f079824 */ /* 0x000fe400078e0200 */
[----:B------:R-:W-:-:S07]  /*0330*/  IMAD.MOV.U32 R8, RZ, RZ, RZ ;  /* 0x000000ffff087224 */ /* 0x000fce00078e00ff */
[----:B------:R-:W1:Y:S01]  /*0340*/  @!P0 LDC.64 R4, c[0x0][0x390] ;  /* 0x0000e400ff048b82 */ /* 0x000e620000000a00 */
[----:B------:R-:W-:Y:S02]  /*0350*/  @!P0 IMAD.IADD R9, R15, 0x1, R0 ;  /* 0x000000010f098824 */ /* 0x000fe400078e0200 */
[----:B0-----:R-:W-:-:S05]  /*0360*/  @!P1 IMAD.WIDE.U32 R2, R7, 0x4, R2 ;  /* 0x0000000407029825 */ /* 0x001fca00078e0002 */
[----:B------:R-:W2:Y:S01]  /*0370*/  @!P1 LDG.E.CONSTANT R6, desc[UR14][R2.64] ;  /* 0x0000000e02069981 */ /* 0x000ea2000c1e9900 */
[----:B-1----:R-:W-:-:S05]  /*0380*/  @!P0 IMAD.WIDE.U32 R4, R9, 0x4, R4 ;  /* 0x0000000409048825 */ /* 0x002fca00078e0004 */
[----:B------:R-:W3:Y:S01]  /*0390*/  @!P0 LDG.E.CONSTANT R8, desc[UR14][R4.64] ;  /* 0x0000000e04088981 */ /* 0x000ee2000c1e9900 */
[----:B------:R-:W-:-:S05]  /*03a0*/  IMAD R9, R17, UR21, R0 ;  /* 0x0000001511097c24 */ /* 0x000fca000f8e0200 */
[C---:B------:R-:W-:Y:S02]  /*03b0*/  LEA R7, R9.reuse, UR8, 0x2 ;  /* 0x0000000809077c11 */ /* 0x040fe4000f8e10ff */
[----:B------:R-:W-:Y:S01]  /*03c0*/  LEA R9, R9, UR9, 0x2 ;  /* 0x0000000909097c11 */ /* 0x000fe2000f8e10ff */
[----:B------:R-:W-:-:S05]  /*03d0*/  VIADD R0, R0, UR19 ;  /* 0x0000001300007c36 */ /* 0x000fca0008000000 */
[----:B------:R-:W-:Y:S01]  /*03e0*/  ISETP.GE.AND P0, PT, R0, UR21, PT ;  /* 0x0000001500007c0c */ /* 0x000fe2000bf06270 */
[----:B--2---:R0:W-:Y:S04]  /*03f0*/  STS [R7], R6 ;  /* 0x0000000607007388 */ /* 0x0041e80000000800 */
[----:B---3--:R0:W-:Y:S08]  /*0400*/  STS [R9], R8 ;  /* 0x0000000809007388 */ /* 0x0081f00000000800 */
[----:B------:R-:W-:Y:S05]  /*0410*/  @!P0 BRA `(.L_x_2) ;  /* 0xfffffffc00b48947 */ /* 0x000fea000383ffff */
.L_x_1:
[----:B------:R-:W-:Y:S05]  /*0420*/  BSYNC.RECONVERGENT B0 ;  /* 0x0000000000007941 */ /* 0x000fea0003800200 */
.L_x_0:
[----:B------:R-:W-:-:S05]  /*0430*/  UMOV UR5, URZ ;  /* 0x000000ff00057c82 */ /* 0x000fca0008000000 */
.L_x_32:
[----:B-1----:R-:W1:Y:S01]  /*0440*/  LDCU.64 UR20, c[0x0][0x398] ;  /* 0x00007300ff1477ac */ /* 0x002e620008000a00 */
[----:B------:R-:W2:Y:S01]  /*0450*/  S2R R3, SR_TID.Y ;  /* 0x0000000000037919 */ /* 0x000ea20000002200 */
[----:B0-----:R-:W0:Y:S01]  /*0460*/  LDC R9, c[0x0][0x3a0] ;  /* 0x0000e800ff097b82 */ /* 0x001e220000000800 */
[----:B------:R-:W-:Y:S01]  /*0470*/  IADD3 R10, PT, PT, RZ, -UR5, RZ ;  /* 0x80000005ff0a7c10 */ /* 0x000fe2000fffe0ff */
[----:B------:R-:W3:Y:S01]  /*0480*/  LDCU UR22, c[0x0][0x39c] ;  /* 0x00007380ff1677ac */ /* 0x000ee20008000800 */
[----:B------:R-:W-:Y:S01]  /*0490*/  BSSY.RECONVERGENT B0, `(.L_x_3) ;  /* 0x000001f000007945 */ /* 0x000fe20003800200 */
[----:B-1----:R-:W-:Y:S01]  /*04a0*/  IMAD.U32 R6, RZ, RZ, UR21 ;  /* 0x00000015ff067e24 */ /* 0x002fe2000f8e00ff */
[----:B------:R-:W1:Y:S04]  /*04b0*/  LDCU UR21, c[0x0][0x39c] ;  /* 0x00007380ff1577ac */ /* 0x000e680008000800 */
[----:B------:R-:W-:-:S02]  /*04c0*/  ISETP.GE.AND P1, PT, R13, R6, PT ;  /* 0x000000060d00720c */ /* 0x000fc40003f26270 */
[----:B0-----:R-:W-:Y:S02]  /*04d0*/  VIADDMNMX R10, R10, UR20, R9, PT ;  /* 0x000000140a0a7c46 */ /* 0x001fe4000b800109 */
[----:B------:R-:W-:Y:S02]  /*04e0*/  VIMNMX R9, PT, PT, R9, UR13, PT ;  /* 0x0000000d09097c48 */ /* 0x000fe4000bfe0100 */
[----:B------:R-:W-:Y:S01]  /*04f0*/  ISETP.GE.AND P0, PT, R13, R10, PT ;  /* 0x0000000a0d00720c */ /* 0x000fe20003f06270 */
[----:B--2---:R-:W-:-:S06]  /*0500*/  VIADD R17, R3, UR5 ;  /* 0x0000000503117c36 */ /* 0x004fcc0008000000 */
[----:B-1-3--:R-:W-:Y:S06]  /*0510*/  @P1 BRA `(.L_x_4) ;  /* 0x0000000000581947 */ /* 0x00afec0003800000 */
[----:B------:R-:W0:Y:S01]  /*0520*/  S2UR UR12, SR_CgaCtaId ;  /* 0x00000000000c79c3 */ /* 0x000e220000008800 */
[----:B------:R-:W-:Y:S01]  /*0530*/  MOV R2, UR5 ;  /* 0x0000000500027c02 */ /* 0x000fe20008000f00 */
[----:B------:R-:W-:Y:S01]  /*0540*/  UMOV UR7, 0x400 ;  /* 0x0000040000077882 */ /* 0x000fe20000000000 */
[----:B------:R-:W-:Y:S01]  /*0550*/  IMAD R0, R3, R6, R13 ;  /* 0x0000000603007224 */ /* 0x000fe200078e020d */
[----:B------:R-:W-:Y:S02]  /*0560*/  ISETP.GE.U32.AND P1, PT, R17, UR20, PT ;  /* 0x0000001411007c0c */ /* 0x000fe4000bf26070 */
[----:B------:R-:W-:-:S05]  /*0570*/  IADD3 R2, PT, PT, R2, UR6, R3 ;  /* 0x0000000602027c10 */ /* 0x000fca000fffe003 */
[--C-:B------:R-:W-:Y:S02]  /*0580*/  IMAD R7, R2, R6, R13.reuse ;  /* 0x0000000602077224 */ /* 0x100fe400078e020d */
[----:B------:R-:W-:Y:S01]  /*0590*/  IMAD.MOV.U32 R2, RZ, RZ, R13 ;  /* 0x000000ffff027224 */ /* 0x000fe200078e000d */
[----:B0-----:R-:W-:-:S06]  /*05a0*/  ULEA UR7, UR12, UR7, 0x18 ;  /* 0x000000070c077291 */ /* 0x001fcc000f8ec0ff */
[----:B------:R-:W-:-:S07]  /*05b0*/  LEA R0, R0, UR7, 0x2 ;  /* 0x0000000700007c11 */ /* 0x000fce000f8e10ff */
.L_x_5:
[----:B------:R-:W0:Y:S01]  /*05c0*/  @!P1 LDC.64 R4, c[0x0][0x380] ;  /* 0x0000e000ff049b82 */ /* 0x000e220000000a00 */
[----:B------:R-:W-:Y:S02]  /*05d0*/  IMAD.MOV.U32 R15, RZ, RZ, RZ ;  /* 0x000000ffff0f7224 */ /* 0x000fe400078e00ff */
[----:B0-----:R-:W-:-:S05]  /*05e0*/  @!P1 IMAD.WIDE.U32 R4, R7, 0x4, R4 ;  /* 0x0000000407049825 */ /* 0x001fca00078e0004 */
[----:B------:R-:W2:Y:S01]  /*05f0*/  @!P1 LDG.E.CONSTANT R15, desc[UR14][R4.64] ;  /* 0x0000000e040f9981 */ /* 0x000ea2000c1e9900 */
[----:B------:R-:W-:Y:S01]  /*0600*/  IMAD.U32 R6, RZ, RZ, UR21 ;  /* 0x00000015ff067e24 */ /* 0x000fe2000f8e00ff */
[----:B------:R-:W-:Y:S01]  /*0610*/  IADD3 R2, PT, PT, R2, UR19, RZ ;  /* 0x0000001302027c10 */ /* 0x000fe2000fffe0ff */
[----:B------:R-:W-:Y:S01]  /*0620*/  IMAD.U32 R19, RZ, RZ, UR19 ;  /* 0x00000013ff137e24 */ /* 0x000fe2000f8e00ff */
[----:B------:R-:W-:Y:S02]  /*0630*/  IADD3 R7, PT, PT, R7, UR19, RZ ;  /* 0x0000001307077c10 */ /* 0x000fe4000fffe0ff */
[----:B------:R-:W-:Y:S01]  /*0640*/  ISETP.GE.AND P2, PT, R2, R6, PT ;  /* 0x000000060200720c */ /* 0x000fe20003f46270 */
[----:B--2---:R0:W-:Y:S02]  /*0650*/  STS [R0], R15 ;  /* 0x0000000f00007388 */ /* 0x0041e40000000800 */
[----:B0-----:R-:W-:-:S10]  /*0660*/  IMAD R0, R19, 0x4, R0 ;  /* 0x0000000413007824 */ /* 0x001fd400078e0200 */
[----:B------:R-:W-:Y:S05]  /*0670*/  @!P2 BRA `(.L_x_5) ;  /* 0xfffffffc00d0a947 */ /* 0x000fea000383ffff */
.L_x_4:
[----:B------:R-:W-:Y:S05]  /*0680*/  BSYNC.RECONVERGENT B0 ;  /* 0x0000000000007941 */ /* 0x000fea0003800200 */
.L_x_3:
[----:B------:R-:W-:Y:S01]  /*0690*/  BSSY.RECONVERGENT B0, `(.L_x_6) ;  /* 0x0000083000007945 */ /* 0x000fe20003800200 */
[----:B------:R-:W-:Y:S01]  /*06a0*/  IMAD.MOV.U32 R0, RZ, RZ, -0x800000 ;  /* 0xff800000ff007424 */ /* 0x000fe200078e00ff */
[----:B------:R-:W-:Y:S02]  /*06b0*/  LOP3.LUT R18, R9, 0x7, RZ, 0xc0, !PT ;  /* 0x0000000709127812 */ /* 0x000fe400078ec0ff */
[----:B------:R-:W-:Y:S05]  /*06c0*/  @P0 BRA `(.L_x_7) ;  /* 0x0000000400fc0947 */ /* 0x000fea0003800000 */
[----:B------:R-:W-:Y:S01]  /*06d0*/  ISETP.GT.AND P0, PT, R6, RZ, PT ;  /* 0x000000ff0600720c */ /* 0x000fe20003f04270 */
[----:B------:R-:W-:Y:S01]  /*06e0*/  IMAD R2, R10, R3, RZ ;  /* 0x000000030a027224 */ /* 0x000fe200078e02ff */
[----:B------:R-:W-:-:S11]  /*06f0*/  MOV R0, 0xff800000 ;  /* 0xff80000000007802 */ /* 0x000fd60000000f00 */
[----:B------:R-:W-:Y:S05]  /*0700*/  @P0 BRA `(.L_x_8) ;  /* 0x0000000000300947 */ /* 0x000fea0003800000 */
[----:B------:R-:W-:Y:S01]  /*0710*/  BSSY.RECONVERGENT B1, `(.L_x_9) ;  /* 0x000000a000017945 */ /* 0x000fe20003800200 */
[----:B------:R-:W-:-:S07]  /*0720*/  IMAD.MOV.U32 R5, RZ, RZ, R13 ;  /* 0x000000ffff057224 */ /* 0x000fce00078e000d */
.L_x_10:
[----:B------:R-:W-:Y:S01]  /*0730*/  IMAD.IADD R4, R2, 0x1, R5 ;  /* 0x0000000102047824 */ /* 0x000fe200078e0205 */
[----:B------:R-:W-:Y:S02]  /*0740*/  IADD3 R5, PT, PT, R5, UR19, RZ ;  /* 0x0000001305057c10 */ /* 0x000fe4000fffe0ff */
[-C--:B------:R-:W-:Y:S02]  /*0750*/  FSETP.GT.AND P0, PT, R0, R11.reuse, PT ;  /* 0x0000000b0000720b */ /* 0x080fe40003f04000 */
[----:B------:R-:W-:Y:S02]  /*0760*/  LEA R4, R4, UR10, 0x2 ;  /* 0x0000000a04047c11 */ /* 0x000fe4000f8e10ff */
[----:B------:R-:W-:Y:S02]  /*0770*/  ISETP.GE.AND P1, PT, R5, R10, PT ;  /* 0x0000000a0500720c */ /* 0x000fe40003f26270 */
[----:B------:R-:W-:Y:S01]  /*0780*/  FSEL R0, R0, R11, P0 ;  /* 0x0000000b00007208 */ /* 0x000fe20000000000 */
[----:B------:R0:W-:Y:S10]  /*0790*/  STS [R4], R11 ;  /* 0x0000000b04007388 */ /* 0x0001f40000000800 */
[----:B0-----:R-:W-:Y:S05]  /*07a0*/  @!P1 BRA `(.L_x_10) ;  /* 0xfffffffc00e09947 */ /* 0x001fea000383ffff */
[----:B------:R-:W-:Y:S05]  /*07b0*/  BSYNC.RECONVERGENT B1 ;  /* 0x0000000000017941 */ /* 0x000fea0003800200 */
.L_x_9:
[----:B------:R-:W-:Y:S05]  /*07c0*/  BRA `(.L_x_7) ;  /* 0x0000000400bc7947 */ /* 0x000fea0003800000 */
.L_x_8:
[----:B------:R-:W-:Y:S02]  /*07d0*/  IMAD.U32 R4, RZ, RZ, UR16 ;  /* 0x00000010ff047e24 */ /* 0x000fe4000f8e00ff */
[----:B------:R-:W-:-:S03]  /*07e0*/  IMAD.MOV.U32 R5, RZ, RZ, R13 ;  /* 0x000000ffff057224 */ /* 0x000fc600078e000d */
[----:B------:R-:W-:-:S13]  /*07f0*/  ISETP.GE.U32.AND P1, PT, R4, 0x7, PT ;  /* 0x000000070400780c */ /* 0x000fda0003f26070 */
.L_x_16:
[----:B0-----:R-:W-:Y:S02]  /*0800*/  HFMA2 R25, -RZ, RZ, 0, 0 ;  /* 0x00000000ff197431 */ /* 0x001fe400000001ff */
[----:B------:R-:W-:Y:S01]  /*0810*/  IMAD.MOV.U32 R4, RZ, RZ, RZ ;  /* 0x000000ffff047224 */ /* 0x000fe200078e00ff */
[----:B------:R-:W-:Y:S06]  /*0820*/  @!P1 BRA `(.L_x_11) ;  /* 0x0000000000949947 */ /* 0x000fec0003800000 */
[----:B------:R-:W0:Y:S01]  /*0830*/  S2R R7, SR_CgaCtaId ;  /* 0x0000000000077919 */ /* 0x000e220000008800 */
[----:B------:R-:W-:Y:S01]  /*0840*/  MOV R4, 0x400 ;  /* 0x0000040000047802 */ /* 0x000fe20000000f00 */
[----:B------:R-:W-:Y:S01]  /*0850*/  IMAD.MOV.U32 R25, RZ, RZ, RZ ;  /* 0x000000ffff197224 */ /* 0x000fe200078e00ff */
[----:B------:R-:W-:Y:S02]  /*0860*/  MOV R6, RZ ;  /* 0x000000ff00067202 */ /* 0x000fe40000000f00 */
[----:B0-----:R-:W-:-:S07]  /*0870*/  LEA R4, R7, R4, 0x18 ;  /* 0x0000000407047211 */ /* 0x001fce00078ec0ff */
.L_x_12:
[--C-:B------:R-:W-:Y:S02]  /*0880*/  IMAD R16, R5, UR22, R6.reuse ;  /* 0x0000001605107c24 */ /* 0x100fe4000f8e0206 */
[----:B------:R-:W-:Y:S02]  /*0890*/  IMAD R7, R3, UR22, R6 ;  /* 0x0000001603077c24 */ /* 0x000fe4000f8e0206 */
[----:B------:R-:W-:Y:S01]  /*08a0*/  VIADD R6, R6, 0x8 ;  /* 0x0000000806067836 */ /* 0x000fe20000000000 */
[----:B------:R-:W-:Y:S01]  /*08b0*/  LEA R16, R16, UR8, 0x2 ;  /* 0x0000000810107c11 */ /* 0x000fe2000f8e10ff */
[----:B------:R-:W-:-:S03]  /*08c0*/  IMAD R20, R7, 0x4, R4 ;  /* 0x0000000407147824 */ /* 0x000fc600078e0204 */
[----:B------:R-:W-:Y:S01]  /*08d0*/  ISETP.NE.AND P0, PT, R6, UR11, PT ;  /* 0x0000000b06007c0c */ /* 0x000fe2000bf05270 */
[----:B------:R-:W-:Y:S04]  /*08e0*/  LDS R21, [R16] ;  /* 0x0000000010157984 */ /* 0x000fe80000000800 */
[----:B------:R-:W0:Y:S04]  /*08f0*/  LDS R22, [R20] ;  /* 0x0000000014167984 */ /* 0x000e280000000800 */
[----:B------:R-:W-:Y:S04]  /*0900*/  LDS R24, [R20+0x4] ;  /* 0x0000040014187984 */ /* 0x000fe80000000800 */
[----:B------:R-:W1:Y:S04]  /*0910*/  LDS R23, [R16+0x4] ;  /* 0x0000040010177984 */ /* 0x000e680000000800 */
[----:B------:R-:W-:Y:S04]  /*0920*/  LDS R7, [R20+0x8] ;  /* 0x0000080014077984 */ /* 0x000fe80000000800 */
[----:B------:R-:W2:Y:S04]  /*0930*/  LDS R8, [R16+0x8] ;  /* 0x0000080010087984 */ /* 0x000ea80000000800 */
[----:B------:R-:W-:Y:S04]  /*0940*/  LDS R14, [R20+0xc] ;  /* 0x00000c00140e7984 */ /* 0x000fe80000000800 */
[----:B------:R-:W3:Y:S04]  /*0950*/  LDS R19, [R16+0xc] ;  /* 0x00000c0010137984 */ /* 0x000ee80000000800 */
[----:B------:R-:W-:Y:S04]  /*0960*/  LDS R12, [R20+0x10] ;  /* 0x00001000140c7984 */ /* 0x000fe80000000800 */
[----:B------:R-:W4:Y:S04]  /*0970*/  LDS R15, [R16+0x10] ;  /* 0x00001000100f7984 */ /* 0x000f280000000800 */
[----:B------:R-:W-:Y:S01]  /*0980*/  LDS R26, [R16+0x1c] ;  /* 0x00001c00101a7984 */ /* 0x000fe20000000800 */
[----:B0-----:R-:W-:-:S03]  /*0990*/  FFMA R25, R22, R21, R25 ;  /* 0x0000001516197223 */ /* 0x001fc60000000019 */
[----:B------:R-:W-:Y:S04]  /*09a0*/  LDS R21, [R20+0x14] ;  /* 0x0000140014157984 */ /* 0x000fe80000000800 */
[----:B------:R-:W0:Y:S01]  /*09b0*/  LDS R22, [R16+0x14] ;  /* 0x0000140010167984 */ /* 0x000e220000000800 */
[----:B-1----:R-:W-:-:S03]  /*09c0*/  FFMA R28, R24, R23, R25 ;  /* 0x00000017181c7223 */ /* 0x002fc60000000019 */
[----:B------:R-:W-:Y:S04]  /*09d0*/  LDS R23, [R20+0x18] ;  /* 0x0000180014177984 */ /* 0x000fe80000000800 */
[----:B------:R-:W1:Y:S01]  /*09e0*/  LDS R24, [R16+0x18] ;  /* 0x0000180010187984 */ /* 0x000e620000000800 */
[----:B--2---:R-:W-:-:S03]  /*09f0*/  FFMA R7, R7, R8, R28 ;  /* 0x0000000807077223 */ /* 0x004fc6000000001c */
[----:B------:R-:W2:Y:S01]  /*0a00*/  LDS R25, [R20+0x1c] ;  /* 0x00001c0014197984 */ /* 0x000ea20000000800 */
[----:B---3--:R-:W-:-:S04]  /*0a10*/  FFMA R7, R14, R19, R7 ;  /* 0x000000130e077223 */ /* 0x008fc80000000007 */
[----:B----4-:R-:W-:-:S04]  /*0a20*/  FFMA R12, R12, R15, R7 ;  /* 0x0000000f0c0c7223 */ /* 0x010fc80000000007 */
[----:B0-----:R-:W-:-:S04]  /*0a30*/  FFMA R12, R21, R22, R12 ;  /* 0x00000016150c7223 */ /* 0x001fc8000000000c */
[----:B-1----:R-:W-:-:S04]  /*0a40*/  FFMA R12, R23, R24, R12 ;  /* 0x00000018170c7223 */ /* 0x002fc8000000000c */
[----:B--2---:R-:W-:Y:S01]  /*0a50*/  FFMA R25, R25, R26, R12 ;  /* 0x0000001a19197223 */ /* 0x004fe2000000000c */
[----:B------:R-:W-:Y:S06]  /*0a60*/  @P0 BRA `(.L_x_12) ;  /* 0xfffffffc00840947 */ /* 0x000fec000383ffff */
[----:B------:R-:W-:-:S07]  /*0a70*/  MOV R4, UR11 ;  /* 0x0000000b00047c02 */ /* 0x000fce0008000f00 */
.L_x_11:
[----:B------:R-:W-:-:S09]  /*0a80*/  UISETP.NE.AND UP0, UPT, UR17, URZ, UPT ;  /* 0x000000ff1100728c */ /* 0x000fd2000bf05270 */
[----:B------:R-:W-:Y:S05]  /*0a90*/  BRA.U !UP0, `(.L_x_13) ;  /* 0x0000000108e07547 */ /* 0x000fea000b800000 */
[----:B------:R-:W-:Y:S02]  /*0aa0*/  UIADD3 UR7, UPT, UPT, UR17, -0x1, URZ ;  /* 0xffffffff11077890 */ /* 0x000fe4000fffe0ff */
[----:B------:R-:W-:Y:S02]  /*0ab0*/  UISETP.NE.AND UP1, UPT, UR18, URZ, UPT ;  /* 0x000000ff1200728c */ /* 0x000fe4000bf25270 */
[----:B------:R-:W-:-:S09]  /*0ac0*/  UISETP.GE.U32.AND UP0, UPT, UR7, 0x3, UPT ;  /* 0x000000030700788c */ /* 0x000fd2000bf06070 */
[----:B------:R-:W-:Y:S05]  /*0ad0*/  BRA.U !UP0, `(.L_x_14) ;  /* 0x0000000108547547 */ /* 0x000fea000b800000 */
[----:B------:R-:W0:Y:S01]  /*0ae0*/  S2UR UR12, SR_CgaCtaId ;  /* 0x00000000000c79c3 */ /* 0x000e220000008800 */
[----:B------:R-:W1:Y:S01]  /*0af0*/  LDCU UR20, c[0x0][0x39c] ;  /* 0x00007380ff1477ac */ /* 0x000e620008000800 */
[----:B------:R-:W-:Y:S01]  /*0b00*/  UMOV UR7, 0x400 ;  /* 0x0000040000077882 */ /* 0x000fe20000000000 */
[--C-:B-1----:R-:W-:Y:S02]  /*0b10*/  IMAD R6, R3, UR20, R4.reuse ;  /* 0x0000001403067c24 */ /* 0x102fe4000f8e0204 */
[----:B------:R-:W-:Y:S02]  /*0b20*/  IMAD R7, R5, UR20, R4 ;  /* 0x0000001405077c24 */ /* 0x000fe4000f8e0204 */
[----:B------:R-:W-:Y:S01]  /*0b30*/  VIADD R4, R4, 0x4 ;  /* 0x0000000404047836 */ /* 0x000fe20000000000 */
[----:B0-----:R-:W-:Y:S02]  /*0b40*/  ULEA UR7, UR12, UR7, 0x18 ;  /* 0x000000070c077291 */ /* 0x001fe4000f8ec0ff */
[----:B------:R-:W-:-:S04]  /*0b50*/  LEA R7, R7, UR8, 0x2 ;  /* 0x0000000807077c11 */ /* 0x000fc8000f8e10ff */
[----:B------:R-:W-:Y:S01]  /*0b60*/  LEA R6, R6, UR7, 0x2 ;  /* 0x0000000706067c11 */ /* 0x000fe2000f8e10ff */
[----:B------:R-:W-:Y:S04]  /*0b70*/  LDS R12, [R7] ;  /* 0x00000000070c7984 */ /* 0x000fe80000000800 */
[----:B------:R-:W0:Y:S04]  /*0b80*/  LDS R8, [R6] ;  /* 0x0000000006087984 */ /* 0x000e280000000800 */
[----:B------:R-:W-:Y:S04]  /*0b90*/  LDS R15, [R6+0x4] ;  /* 0x00000400060f7984 */ /* 0x000fe80000000800 */
[----:B------:R-:W1:Y:S04]  /*0ba0*/  LDS R14, [R7+0x4] ;  /* 0x00000400070e7984 */ /* 0x000e680000000800 */
[----:B------:R-:W-:Y:S04]  /*0bb0*/  LDS R19, [R6+0x8] ;  /* 0x0000080006137984 */ /* 0x000fe80000000800 */
[----:B------:R-:W2:Y:S04]  /*0bc0*/  LDS R16, [R7+0x8] ;  /* 0x0000080007107984 */ /* 0x000ea80000000800 */
[----:B------:R-:W-:Y:S04]  /*0bd0*/  LDS R21, [R6+0xc] ;  /* 0x00000c0006157984 */ /* 0x000fe80000000800 */
[----:B------:R-:W3:Y:S01]  /*0be0*/  LDS R20, [R7+0xc] ;  /* 0x00000c0007147984 */ /* 0x000ee20000000800 */
[----:B0-----:R-:W-:-:S04]  /*0bf0*/  FFMA R8, R8, R12, R25 ;  /* 0x0000000c08087223 */ /* 0x001fc80000000019 */
[----:B-1----:R-:W-:-:S04]  /*0c00*/  FFMA R8, R15, R14, R8 ;  /* 0x0000000e0f087223 */ /* 0x002fc80000000008 */
[----:B--2---:R-:W-:-:S04]  /*0c10*/  FFMA R8, R19, R16, R8 ;  /* 0x0000001013087223 */ /* 0x004fc80000000008 */
[----:B---3--:R-:W-:-:S07]  /*0c20*/  FFMA R25, R21, R20, R8 ;  /* 0x0000001415197223 */ /* 0x008fce0000000008 */
.L_x_14:
[----:B------:R-:W-:Y:S05]  /*0c30*/  BRA.U !UP1, `(.L_x_13) ;  /* 0x0000000109787547 */ /* 0x000fea000b800000 */
[----:B------:R-:W0:Y:S01]  /*0c40*/  LDCU UR21, c[0x0][0x39c] ;  /* 0x00007380ff1577ac */ /* 0x000e220008000800 */
[----:B------:R-:W-:Y:S02]  /*0c50*/  UISETP.NE.AND UP0, UPT, UR18, 0x1, UPT ;  /* 0x000000011200788c */ /* 0x000fe4000bf05270 */
[----:B0-----:R-:W-:-:S07]  /*0c60*/  ULOP3.LUT UP1, URZ, UR21, 0x1, URZ, 0xc0, !UPT ;  /* 0x0000000115ff7892 */ /* 0x001fce000f82c0ff */
        /* <DEDUP_REMOVED lines=13> */
[----:B------:R-:W1:Y:S01]  /*0d40*/  LDS R14, [R7+0x4] ;  /* 0x00000400070e7984 */ /* 0x000e620000000800 */
[----:B0-----:R-:W-:-:S04]  /*0d50*/  FFMA R8, R8, R12, R25 ;  /* 0x0000000c08087223 */ /* 0x001fc80000000019 */
[----:B-1----:R-:W-:-:S07]  /*0d60*/  FFMA R25, R15, R14, R8 ;  /* 0x0000000e0f197223 */ /* 0x002fce0000000008 */
.L_x_15:
[----:B------:R-:W-:Y:S05]  /*0d70*/  BRA.U !UP1, `(.L_x_13) ;  /* 0x0000000109287547 */ /* 0x000fea000b800000 */
[----:B------:R-:W0:Y:S01]  /*0d80*/  S2UR UR12, SR_CgaCtaId ;  /* 0x00000000000c79c3 */ /* 0x000e220000008800 */
[----:B------:R-:W-:Y:S01]  /*0d90*/  UMOV UR7, 0x400 ;  /* 0x0000040000077882 */ /* 0x000fe20000000000 */
[--C-:B------:R-:W-:Y:S02]  /*0da0*/  IMAD R6, R5, UR21, R4.reuse ;  /* 0x0000001505067c24 */ /* 0x100fe4000f8e0204 */
[----:B------:R-:W-:-:S03]  /*0db0*/  IMAD R4, R3, UR21, R4 ;  /* 0x0000001503047c24 */ /* 0x000fc6000f8e0204 */
[----:B------:R-:W-:-:S06]  /*0dc0*/  LEA R6, R6, UR8, 0x2 ;  /* 0x0000000806067c11 */ /* 0x000fcc000f8e10ff */
[----:B------:R-:W-:Y:S01]  /*0dd0*/  LDS R6, [R6] ;  /* 0x0000000006067984 */ /* 0x000fe20000000800 */
[----:B0-----:R-:W-:-:S06]  /*0de0*/  ULEA UR7, UR12, UR7, 0x18 ;  /* 0x000000070c077291 */ /* 0x001fcc000f8ec0ff */
[----:B------:R-:W-:-:S06]  /*0df0*/  LEA R4, R4, UR7, 0x2 ;  /* 0x0000000704047c11 */ /* 0x000fcc000f8e10ff */
[----:B------:R-:W0:Y:S02]  /*0e00*/  LDS R4, [R4] ;  /* 0x0000000004047984 */ /* 0x000e240000000800 */
[----:B0-----:R-:W-:-:S07]  /*0e10*/  FFMA R25, R4, R6, R25 ;  /* 0x0000000604197223 */ /* 0x001fce0000000019 */
.L_x_13:
[----:B------:R-:W0:Y:S01]  /*0e20*/  LDCU UR7, c[0x0][0x3a8] ;  /* 0x00007500ff0777ac */ /* 0x000e220008000800 */
[----:B------:R-:W-:Y:S01]  /*0e30*/  IADD3 R4, PT, PT, R2, R5, RZ ;  /* 0x0000000502047210 */ /* 0x000fe20007ffe0ff */
[----:B------:R-:W-:-:S03]  /*0e40*/  VIADD R5, R5, UR19 ;  /* 0x0000001305057c36 */ /* 0x000fc60008000000 */
[----:B------:R-:W-:Y:S02]  /*0e50*/  LEA R4, R4, UR10, 0x2 ;  /* 0x0000000a04047c11 */ /* 0x000fe4000f8e10ff */
[----:B------:R-:W-:Y:S01]  /*0e60*/  ISETP.GE.AND P2, PT, R5, R10, PT ;  /* 0x0000000a0500720c */ /* 0x000fe20003f46270 */
[----:B0-----:R-:W-:-:S05]  /*0e70*/  FMUL R25, R25, UR7 ;  /* 0x0000000719197c20 */ /* 0x001fca0008400000 */
[----:B------:R0:W-:Y:S01]  /*0e80*/  STS [R4], R25 ;  /* 0x0000001904007388 */ /* 0x0001e20000000800 */
[----:B------:R-:W-:-:S04]  /*0e90*/  FSETP.GT.AND P0, PT, R0, R25, PT ;  /* 0x000000190000720b */ /* 0x000fc80003f04000 */
[----:B------:R-:W-:Y:S02]  /*0ea0*/  FSEL R0, R0, R25, P0 ;  /* 0x0000001900007208 */ /* 0x000fe40000000000 */
[----:B------:R-:W-:Y:S07]  /*0eb0*/  @!P2 BRA `(.L_x_16) ;  /* 0xfffffff80050a947 */ /* 0x000fee000383ffff */
.L_x_7:
[----:B------:R-:W-:Y:S05]  /*0ec0*/  BSYNC.RECONVERGENT B0 ;  /* 0x0000000000007941 */ /* 0x000fea0003800200 */
.L_x_6:
[----:B------:R-:W-:Y:S01]  /*0ed0*/  IMAD.MOV.U32 R7, RZ, RZ, R0 ;  /* 0x000000ffff077224 */ /* 0x000fe200078e0000 */
[C---:B------:R-:W-:Y:S01]  /*0ee0*/  LOP3.LUT P2, R0, R13.reuse, 0x1f, RZ, 0xc0, !PT ;  /* 0x0000001f0d007812 */ /* 0x040fe2000784c0ff */
[----:B------:R-:W-:Y:S01]  /*0ef0*/  BSSY.RECONVERGENT B0, `(.L_x_17) ;  /* 0x0000029000007945 */ /* 0x000fe20003800200 */
[----:B------:R-:W-:Y:S02]  /*0f00*/  ISETP.GE.AND P6, PT, R13, R10, PT ;  /* 0x0000000a0d00720c */ /* 0x000fe40003fc6270 */
[----:B------:R-:W1:Y:S01]  /*0f10*/  SHFL.DOWN PT, R2, R7, 0x10, 0x1f ;  /* 0x0a001f0007027f89 */ /* 0x000e6200000e0000 */
[----:B------:R-:W-:Y:S02]  /*0f20*/  ISETP.GE.U32.AND P0, PT, R0, 0x10, PT ;  /* 0x000000100000780c */ /* 0x000fe40003f06070 */
[----:B-1----:R-:W-:-:S11]  /*0f30*/  FSETP.GT.AND P1, PT, R7, R2, PT ;  /* 0x000000020700720b */ /* 0x002fd60003f24000 */
[----:B------:R-:W-:Y:S02]  /*0f40*/  @!P0 FSEL R7, R7, R2, P1 ;  /* 0x0000000207078208 */ /* 0x000fe40000800000 */
[----:B------:R-:W-:-:S03]  /*0f50*/  ISETP.GE.U32.AND P1, PT, R0, 0x8, PT ;  /* 0x000000080000780c */ /* 0x000fc60003f26070 */
[----:B------:R-:W1:Y:S02]  /*0f60*/  SHFL.DOWN PT, R2, R7, 0x8, 0x1f ;  /* 0x09001f0007027f89 */ /* 0x000e6400000e0000 */
[----:B-1----:R-:W-:-:S08]  /*0f70*/  FSETP.GT.AND P3, PT, R7, R2, PT ;  /* 0x000000020700720b */ /* 0x002fd00003f64000 */
        /* <DEDUP_REMOVED lines=8> */
[----:B------:R-:W-:-:S05]  /*1000*/  @!P4 FSEL R7, R7, R2, P5 ;  /* 0x000000020707c208 */ /* 0x000fca0002800000 */
[----:B------:R-:W1:Y:S02]  /*1010*/  SHFL.DOWN PT, R2, R7, 0x1, 0x1f ;  /* 0x08201f0007027f89 */ /* 0x000e6400000e0000 */
[----:B-1----:R-:W-:-:S04]  /*1020*/  FSETP.GT.AND P5, PT, R7, R2, PT ;  /* 0x000000020700720b */ /* 0x002fc80003fa4000 */
[----:B------:R-:W-:Y:S02]  /*1030*/  @!P2 FSEL R7, R7, R2, P5 ;  /* 0x000000020707a208 */ /* 0x000fe40002800000 */
[----:B------:R-:W-:-:S03]  /*1040*/  MOV R2, RZ ;  /* 0x000000ff00027202 */ /* 0x000fc60000000f00 */
[----:B------:R1:W2:Y:S01]  /*1050*/  SHFL.IDX PT, R5, R7, RZ, 0x1f ;  /* 0x00001fff07057589 */ /* 0x0002a200000e0000 */
[----:B------:R-:W-:Y:S05]  /*1060*/  @P6 BRA `(.L_x_18) ;  /* 0x0000000000446947 */ /* 0x000fea0003800000 */
[----:B------:R-:W-:Y:S02]  /*1070*/  IMAD R8, R10, R3, RZ ;  /* 0x000000030a087224 */ /* 0x000fe400078e02ff */
[----:B------:R-:W-:Y:S02]  /*1080*/  IMAD.MOV.U32 R2, RZ, RZ, RZ ;  /* 0x000000ffff027224 */ /* 0x000fe400078e00ff */
[----:B-1----:R-:W-:-:S07]  /*1090*/  IMAD.MOV.U32 R7, RZ, RZ, R13 ;  /* 0x000000ffff077224 */ /* 0x002fce00078e000d */
.L_x_19:
[----:B0--3--:R-:W-:Y:S01]  /*10a0*/  IADD3 R4, PT, PT, R8, R7, RZ ;  /* 0x0000000708047210 */ /* 0x009fe20007ffe0ff */
[----:B------:R-:W-:-:S03]  /*10b0*/  VIADD R7, R7, UR19 ;  /* 0x0000001307077c36 */ /* 0x000fc60008000000 */
[----:B------:R-:W-:-:S05]  /*10c0*/  LEA R4, R4, UR10, 0x2 ;  /* 0x0000000a04047c11 */ /* 0x000fca000f8e10ff */
[----:B------:R-:W2:Y:S02]  /*10d0*/  LDS R6, [R4] ;  /* 0x0000000004067984 */ /* 0x000ea40000000800 */
[----:B--2---:R-:W-:-:S04]  /*10e0*/  FADD R6, -R5, R6 ;  /* 0x0000000605067221 */ /* 0x004fc80000000100 */
[----:B------:R-:W-:-:S05]  /*10f0*/  FMUL R6, R6, 1.4426950216293334961 ;  /* 0x3fb8aa3b06067820 */ /* 0x000fca0000400000 */
[----:B------:R-:W-:-:S13]  /*1100*/  FSETP.GEU.AND P2, PT, R6, -126, PT ;  /* 0xc2fc00000600780b */ /* 0x000fda0003f4e000 */
[----:B------:R-:W-:-:S04]  /*1110*/  @!P2 FMUL R6, R6, 0.5 ;  /* 0x3f0000000606a820 */ /* 0x000fc80000400000 */
[----:B------:R-:W0:Y:S02]  /*1120*/  MUFU.EX2 R15, R6 ;  /* 0x00000006000f7308 */ /* 0x000e240000000800 */
[----:B0-----:R-:W-:Y:S01]  /*1130*/  @!P2 FMUL R15, R15, R15 ;  /* 0x0000000f0f0fa220 */ /* 0x001fe20000400000 */
[----:B------:R-:W-:-:S03]  /*1140*/  ISETP.GE.AND P2, PT, R7, R10, PT ;  /* 0x0000000a0700720c */ /* 0x000fc60003f46270 */
[----:B------:R-:W-:Y:S01]  /*1150*/  FADD R2, R15, R2 ;  /* 0x000000020f027221 */ /* 0x000fe20000000000 */
[----:B------:R3:W-:Y:S09]  /*1160*/  STS [R4], R15 ;  /* 0x0000000f04007388 */ /* 0x0007f20000000800 */
[----:B------:R-:W-:Y:S05]  /*1170*/  @!P2 BRA `(.L_x_19) ;  /* 0xfffffffc00c8a947 */ /* 0x000fea000383ffff */
.L_x_18:
[----:B------:R-:W-:Y:S05]  /*1180*/  BSYNC.RECONVERGENT B0 ;  /* 0x0000000000007941 */ /* 0x000fea0003800200 */
.L_x_17:
[----:B------:R-:W4:Y:S01]  /*1190*/  LDCU UR7, c[0x0][0x398] ;  /* 0x00007300ff0777ac */ /* 0x000f220008000800 */
[----:B---3--:R-:W3:Y:S01]  /*11a0*/  LDC.64 R14, c[0x0][0x3b8] ;  /* 0x0000ee00ff0e7b82 */ /* 0x008ee20000000a00 */
[----:B0-----:R-:W-:-:S07]  /*11b0*/  MOV R4, 0xff800000 ;  /* 0xff80000000047802 */ /* 0x001fce0000000f00 */
[----:B------:R-:W0:Y:S01]  /*11c0*/  LDC.64 R20, c[0x0][0x3b0] ;  /* 0x0000ec00ff147b82 */ /* 0x000e220000000a00 */
[C---:B----4-:R-:W-:Y:S01]  /*11d0*/  ISETP.GE.U32.AND P2, PT, R17.reuse, UR7, PT ;  /* 0x0000000711007c0c */ /* 0x050fe2000bf46070 */
[----:B------:R-:W-:Y:S01]  /*11e0*/  IMAD.MOV.U32 R6, RZ, RZ, RZ ;  /* 0x000000ffff067224 */ /* 0x000fe200078e00ff */
[----:B------:R-:W4:Y:S11]  /*11f0*/  LDCU UR7, c[0x0][0x39c] ;  /* 0x00007380ff0777ac */ /* 0x000f360008000800 */
[----:B-1----:R-:W-:-:S04]  /*1200*/  @!P2 VIADD R7, R17, UR6 ;  /* 0x000000061107ac36 */ /* 0x002fc80008000000 */
[----:B---3--:R-:W-:-:S05]  /*1210*/  @!P2 IMAD.WIDE.U32 R14, R7, 0x4, R14 ;  /* 0x00000004070ea825 */ /* 0x008fca00078e000e */
[----:B------:R-:W2:Y:S01]  /*1220*/  @!P2 LDG.E R4, desc[UR14][R14.64] ;  /* 0x0000000e0e04a981 */ /* 0x000ea2000c1e1900 */
[----:B0-----:R-:W-:-:S05]  /*1230*/  @!P2 IMAD.WIDE.U32 R20, R7, 0x4, R20 ;  /* 0x000000040714a825 */ /* 0x001fca00078e0014 */
[----:B------:R-:W3:Y:S01]  /*1240*/  @!P2 LDG.E R6, desc[UR14][R20.64] ;  /* 0x0000000e1406a981 */ /* 0x000ee2000c1e1900 */
[----:B------:R-:W-:Y:S01]  /*1250*/  IMAD.MOV.U32 R19, RZ, RZ, R2 ;  /* 0x000000ffff137224 */ /* 0x000fe200078e0002 */
[----:B------:R-:W-:Y:S04]  /*1260*/  BSSY.RECONVERGENT B0, `(.L_x_20) ;  /* 0x00000a8000007945 */ /* 0x000fe80003800200 */
[----:B------:R-:W0:Y:S02]  /*1270*/  SHFL.DOWN PT, R2, R19, 0x10, 0x1f ;  /* 0x0a001f0013027f89 */ /* 0x000e2400000e0000 */
[----:B0-----:R-:W-:-:S05]  /*1280*/  @!P0 FADD R19, R2, R19 ;  /* 0x0000001302138221 */ /* 0x001fca0000000000 */
[----:B------:R-:W0:Y:S02]  /*1290*/  SHFL.DOWN PT, R2, R19, 0x8, 0x1f ;  /* 0x09001f0013027f89 */ /* 0x000e2400000e0000 */
[----:B0-----:R-:W-:-:S05]  /*12a0*/  @!P1 FADD R19, R19, R2 ;  /* 0x0000000213139221 */ /* 0x001fca0000000000 */
[----:B------:R-:W0:Y:S02]  /*12b0*/  SHFL.DOWN PT, R2, R19, 0x4, 0x1f ;  /* 0x08801f0013027f89 */ /* 0x000e2400000e0000 */
[----:B0-----:R-:W-:-:S05]  /*12c0*/  @!P3 FADD R19, R19, R2 ;  /* 0x000000021313b221 */ /* 0x001fca0000000000 */
[----:B------:R-:W0:Y:S02]  /*12d0*/  SHFL.DOWN PT, R2, R19, 0x2, 0x1f ;  /* 0x08401f0013027f89 */ /* 0x000e2400000e0000 */
[----:B0-----:R-:W-:-:S05]  /*12e0*/  @!P4 FADD R19, R19, R2 ;  /* 0x000000021313c221 */ /* 0x001fca0000000000 */
[----:B------:R-:W0:Y:S01]  /*12f0*/  SHFL.DOWN PT, R2, R19, 0x1, 0x1f ;  /* 0x08201f0013027f89 */ /* 0x000e2200000e0000 */
[----:B--2---:R-:W-:-:S04]  /*1300*/  FSETP.GT.AND P0, PT, R4, R5, PT ;  /* 0x000000050400720b */ /* 0x004fc80003f04000 */
[----:B------:R-:W-:Y:S02]  /*1310*/  FSEL R8, R4, R5, P0 ;  /* 0x0000000504087208 */ /* 0x000fe40000000000 */
[----:B------:R-:W-:-:S03]  /*1320*/  ISETP.NE.AND P0, PT, R0, RZ, PT ;  /* 0x000000ff0000720c */ /* 0x000fc60003f05270 */
[----:B------:R-:W-:Y:S01]  /*1330*/  FADD R4, -R8, R4 ;  /* 0x0000000408047221 */ /* 0x000fe20000000100 */
[----:B------:R-:W-:-:S03]  /*1340*/  FADD R5, R5, -R8 ;  /* 0x8000000805057221 */ /* 0x000fc60000000000 */
[----:B------:R-:W-:Y:S01]  /*1350*/  FMUL R4, R4, 1.4426950216293334961 ;  /* 0x3fb8aa3b04047820 */ /* 0x000fe20000400000 */
[----:B------:R-:W-:-:S04]  /*1360*/  FMUL R12, R5, 1.4426950216293334961 ;  /* 0x3fb8aa3b050c7820 */ /* 0x000fc80000400000 */
[----:B------:R-:W-:Y:S01]  /*1370*/  FSETP.GEU.AND P1, PT, R4, -126, PT ;  /* 0xc2fc00000400780b */ /* 0x000fe20003f2e000 */
[----:B0-----:R-:W-:Y:S01]  /*1380*/  @!P0 FADD R19, R19, R2 ;  /* 0x0000000213138221 */ /* 0x001fe20000000000 */
[----:B------:R-:W-:Y:S02]  /*1390*/  FSETP.GEU.AND P3, PT, R12, -126, PT ;  /* 0xc2fc00000c00780b */ /* 0x000fe40003f6e000 */
[----:B----4-:R-:W-:Y:S02]  /*13a0*/  ISETP.GE.AND P0, PT, R13, UR7, PT ;  /* 0x000000070d007c0c */ /* 0x010fe4000bf06270 */
[----:B------:R-:W0:Y:S07]  /*13b0*/  SHFL.IDX PT, R15, R19, RZ, 0x1f ;  /* 0x00001fff130f7589 */ /* 0x000e2e00000e0000 */
[----:B------:R-:W-:-:S02]  /*13c0*/  @!P1 FMUL R4, R4, 0.5 ;  /* 0x3f00000004049820 */ /* 0x000fc40000400000 */
[----:B------:R-:W-:Y:S02]  /*13d0*/  @!P3 FMUL R12, R12, 0.5 ;  /* 0x3f0000000c0cb820 */ /* 0x000fe40000400000 */
[----:B------:R-:W1:Y:S08]  /*13e0*/  MUFU.EX2 R5, R4 ;  /* 0x0000000400057308 */ /* 0x000e700000000800 */
[----:B------:R-:W2:Y:S01]  /*13f0*/  MUFU.EX2 R7, R12 ;  /* 0x0000000c00077308 */ /* 0x000ea20000000800 */
[----:B-1----:R-:W-:-:S04]  /*1400*/  @!P1 FMUL R5, R5, R5 ;  /* 0x0000000505059220 */ /* 0x002fc80000400000 */
[----:B---3--:R-:W-:Y:S01]  /*1410*/  FMUL R6, R5, R6 ;  /* 0x0000000605067220 */ /* 0x008fe20000400000 */
[----:B--2---:R-:W-:-:S04]  /*1420*/  @!P3 FMUL R7, R7, R7 ;  /* 0x000000070707b220 */ /* 0x004fc80000400000 */
[----:B0-----:R-:W-:Y:S01]  /*1430*/  FFMA R15, R15, R7, R6 ;  /* 0x000000070f0f7223 */ /* 0x001fe20000000006 */
[----:B------:R-:W-:Y:S06]  /*1440*/  @P0 BRA `(.L_x_21) ;  /* 0x0000000800240947 */ /* 0x000fec0003800000 */
[----:B------:R-:W-:Y:S01]  /*1450*/  UIMAD UR12, UR6, UR7, URZ ;  /* 0x00000007060c72a4 */ /* 0x000fe2000f8e02ff */
[----:B------:R-:W-:Y:S01]  /*1460*/  IMAD R14, R10, R3, RZ ;  /* 0x000000030a0e7224 */ /* 0x000fe200078e02ff */
[C---:B------:R-:W-:Y:S01]  /*1470*/  LOP3.LUT R12, R9.reuse, 0xfffffff8, RZ, 0xc0, !PT ;  /* 0xfffffff8090c7812 */ /* 0x040fe200078ec0ff */
[C---:B------:R-:W-:Y:S01]  /*1480*/  VIADD R20, R9.reuse, 0xffffffff ;  /* 0xffffffff09147836 */ /* 0x040fe20000000000 */
[----:B------:R-:W-:Y:S01]  /*1490*/  LOP3.LUT R19, R9, 0x3, RZ, 0xc0, !PT ;  /* 0x0000000309137812 */ /* 0x000fe200078ec0ff */
[----:B------:R-:W-:Y:S01]  /*14a0*/  IMAD.MOV.U32 R16, RZ, RZ, R13 ;  /* 0x000000ffff107224 */ /* 0x000fe200078e000d */
[----:B------:R-:W-:-:S05]  /*14b0*/  MOV R0, UR12 ;  /* 0x0000000c00007c02 */ /* 0x000fca0008000f00 */
[----:B------:R-:W-:-:S07]  /*14c0*/  IMAD R17, R17, UR7, R0 ;  /* 0x0000000711117c24 */ /* 0x000fce000f8e0200 */
.L_x_31:
[----:B------:R-:W-:Y:S01]  /*14d0*/  ISETP.GE.AND P0, PT, R10, 0x1, PT ;  /* 0x000000010a00780c */ /* 0x000fe20003f06270 */
[----:B------:R-:W-:-:S12]  /*14e0*/  HFMA2 R22, -RZ, RZ, 0, 0 ;  /* 0x00000000ff167431 */ /* 0x000fd800000001ff */
[----:B0-----:R-:W-:Y:S05]  /*14f0*/  @!P0 BRA `(.L_x_22) ;  /* 0x00000004008c8947 */ /* 0x001fea0003800000 */
[----:B------:R-:W-:Y:S01]  /*1500*/  ISETP.GE.U32.AND P0, PT, R20, 0x7, PT ;  /* 0x000000071400780c */ /* 0x000fe20003f06070 */
[----:B------:R-:W-:Y:S02]  /*1510*/  IMAD.MOV.U32 R22, RZ, RZ, RZ ;  /* 0x000000ffff167224 */ /* 0x000fe400078e00ff */
[----:B------:R-:W-:-:S10]  /*1520*/  IMAD.MOV.U32 R3, RZ, RZ, RZ ;  /* 0x000000ffff037224 */ /* 0x000fd400078e00ff */
[----:B------:R-:W-:Y:S05]  /*1530*/  @!P0 BRA `(.L_x_23) ;  /* 0x0000000000a88947 */ /* 0x000fea0003800000 */
[----:B------:R-:W0:Y:S01]  /*1540*/  LDC R0, c[0x0][0x39c] ;  /* 0x0000e700ff007b82 */ /* 0x000e220000000800 */
[----:B------:R-:W-:Y:S01]  /*1550*/  MOV R22, RZ ;  /* 0x000000ff00167202 */ /* 0x000fe20000000f00 */
[----:B------:R-:W-:-:S07]  /*1560*/  IMAD.MOV.U32 R3, RZ, RZ, RZ ;  /* 0x000000ffff037224 */ /* 0x000fce00078e00ff */
.L_x_24:
[----:B------:R-:W-:Y:S02]  /*1570*/  IMAD.IADD R2, R14, 0x1, R3 ;  /* 0x000000010e027824 */ /* 0x000fe400078e0203 */
[C---:B0-----:R-:W-:Y:S02]  /*1580*/  IMAD R4, R3.reuse, R0, R16 ;  /* 0x0000000003047224 */ /* 0x041fe400078e0210 */
[----:B------:R-:W-:Y:S01]  /*1590*/  VIADD R3, R3, 0x8 ;  /* 0x0000000803037836 */ /* 0x000fe20000000000 */
[----:B------:R-:W-:Y:S02]  /*15a0*/  LEA R2, R2, UR10, 0x2 ;  /* 0x0000000a02027c11 */ /* 0x000fe4000f8e10ff */
[----:B------:R-:W-:Y:S02]  /*15b0*/  LEA R23, R4, UR9, 0x2 ;  /* 0x0000000904177c11 */ /* 0x000fe4000f8e10ff */
[----:B------:R-:W-:Y:S01]  /*15c0*/  ISETP.NE.AND P0, PT, R3, R12, PT ;  /* 0x0000000c0300720c */ /* 0x000fe20003f05270 */
[----:B------:R-:W-:Y:S01]  /*15d0*/  LDS R21, [R2] ;  /* 0x0000000002157984 */ /* 0x000fe20000000800 */
[----:B------:R-:W-:-:S03]  /*15e0*/  LEA R5, R0, R23, 0x2 ;  /* 0x0000001700057211 */ /* 0x000fc600078e10ff */
[----:B------:R-:W0:Y:S02]  /*15f0*/  LDS R24, [R23] ;  /* 0x0000000017187984 */ /* 0x000e240000000800 */
[C---:B------:R-:W-:Y:S02]  /*1600*/  IMAD R29, R0.reuse, 0x4, R5 ;  /* 0x00000004001d7824 */ /* 0x040fe400078e0205 */
[----:B------:R-:W-:Y:S04]  /*1610*/  LDS R4, [R2+0x4] ;  /* 0x0000040002047984 */ /* 0x000fe80000000800 */
[----:B------:R-:W1:Y:S04]  /*1620*/  LDS R5, [R5] ;  /* 0x0000000005057984 */ /* 0x000e680000000800 */
[----:B------:R-:W-:Y:S04]  /*1630*/  LDS R27, [R2+0x8] ;  /* 0x00000800021b7984 */ /* 0x000fe80000000800 */
[----:B------:R-:W-:Y:S01]  /*1640*/  LDS R23, [R2+0x1c] ;  /* 0x00001c0002177984 */ /* 0x000fe20000000800 */
[----:B0-----:R-:W-:Y:S01]  /*1650*/  FFMA R25, R21, R24, R22 ;  /* 0x0000001815197223 */ /* 0x001fe20000000016 */
[----:B------:R-:W-:-:S02]  /*1660*/  IMAD R24, R0, 0x4, R29 ;  /* 0x0000000400187824 */ /* 0x000fc400078e021d */
[----:B------:R-:W-:Y:S04]  /*1670*/  LDS R22, [R2+0xc] ;  /* 0x00000c0002167984 */ /* 0x000fe80000000800 */
[----:B------:R-:W0:Y:S01]  /*1680*/  LDS R29, [R29] ;  /* 0x000000001d1d7984 */ /* 0x000e220000000800 */
[----:B------:R-:W-:Y:S01]  /*1690*/  LEA R26, R0, R24, 0x2 ;  /* 0x00000018001a7211 */ /* 0x000fe200078e10ff */
[----:B-1----:R-:W-:Y:S02]  /*16a0*/  FFMA R4, R4, R5, R25 ;  /* 0x0000000504047223 */ /* 0x002fe40000000019 */
[----:B------:R-:W1:Y:S02]  /*16b0*/  LDS R21, [R24] ;  /* 0x0000000018157984 */ /* 0x000e640000000800 */
[----:B------:R-:W-:-:S02]  /*16c0*/  IMAD R25, R0, 0x4, R26 ;  /* 0x0000000400197824 */ /* 0x000fc400078e021a */
[----:B------:R-:W-:Y:S04]  /*16d0*/  LDS R26, [R26] ;  /* 0x000000001a1a7984 */ /* 0x000fe80000000800 */
[----:B------:R-:W-:Y:S01]  /*16e0*/  LDS R24, [R2+0x18] ;  /* 0x0000180002187984 */ /* 0x000fe20000000800 */
[----:B0-----:R-:W-:-:S03]  /*16f0*/  FFMA R27, R27, R29, R4 ;  /* 0x0000001d1b1b7223 */ /* 0x001fc60000000004 */
[----:B------:R-:W0:Y:S01]  /*1700*/  LDS R4, [R2+0x10] ;  /* 0x0000100002047984 */ /* 0x000e220000000800 */
[----:B-1----:R-:W-:Y:S01]  /*1710*/  FFMA R21, R22, R21, R27 ;  /* 0x0000001516157223 */ /* 0x002fe2000000001b */
[C---:B------:R-:W-:Y:S02]  /*1720*/  IMAD R27, R0.reuse, 0x4, R25 ;  /* 0x00000004001b7824 */ /* 0x040fe400078e0219 */
[----:B------:R-:W-:Y:S04]  /*1730*/  LDS R22, [R2+0x14] ;  /* 0x0000140002167984 */ /* 0x000fe80000000800 */
[----:B------:R-:W1:Y:S01]  /*1740*/  LDS R25, [R25] ;  /* 0x0000000019197984 */ /* 0x000e620000000800 */
[----:B------:R-:W-:-:S03]  /*1750*/  LEA R28, R0, R27, 0x2 ;  /* 0x0000001b001c7211 */ /* 0x000fc600078e10ff */
[----:B------:R-:W2:Y:S04]  /*1760*/  LDS R5, [R27] ;  /* 0x000000001b057984 */ /* 0x000ea80000000800 */
[----:B------:R-:W3:Y:S01]  /*1770*/  LDS R28, [R28] ;  /* 0x000000001c1c7984 */ /* 0x000ee20000000800 */
[----:B0-----:R-:W-:-:S04]  /*1780*/  FFMA R21, R4, R26, R21 ;  /* 0x0000001a04157223 */ /* 0x001fc80000000015 */
[----:B-1----:R-:W-:-:S04]  /*1790*/  FFMA R21, R22, R25, R21 ;  /* 0x0000001916157223 */ /* 0x002fc80000000015 */
[----:B--2---:R-:W-:-:S04]  /*17a0*/  FFMA R24, R24, R5, R21 ;  /* 0x0000000518187223 */ /* 0x004fc80000000015 */
[----:B---3--:R-:W-:Y:S01]  /*17b0*/  FFMA R22, R23, R28, R24 ;  /* 0x0000001c17167223 */ /* 0x008fe20000000018 */
[----:B------:R-:W-:Y:S06]  /*17c0*/  @P0 BRA `(.L_x_24) ;  /* 0xfffffffc00680947 */ /* 0x000fec000383ffff */
[----:B------:R-:W-:-:S07]  /*17d0*/  IMAD.MOV.U32 R3, RZ, RZ, R12 ;  /* 0x000000ffff037224 */ /* 0x000fce00078e000c */
.L_x_23:
[----:B------:R-:W-:-:S13]  /*17e0*/  ISETP.NE.AND P0, PT, R18, RZ, PT ;  /* 0x000000ff1200720c */ /* 0x000fda0003f05270 */
[----:B------:R-:W-:Y:S05]  /*17f0*/  @!P0 BRA `(.L_x_22) ;  /* 0x0000000000cc8947 */ /* 0x000fea0003800000 */
[----:B------:R-:W-:Y:S02]  /*1800*/  IADD3 R0, PT, PT, R18, -0x1, RZ ;  /* 0xffffffff12007810 */ /* 0x000fe40007ffe0ff */
[----:B------:R-:W-:Y:S02]  /*1810*/  ISETP.NE.AND P1, PT, R19, RZ, PT ;  /* 0x000000ff1300720c */ /* 0x000fe40003f25270 */
[----:B------:R-:W-:-:S13]  /*1820*/  ISETP.GE.U32.AND P0, PT, R0, 0x3, PT ;  /* 0x000000030000780c */ /* 0x000fda0003f06070 */
[----:B------:R-:W-:Y:S05]  /*1830*/  @!P0 BRA `(.L_x_25) ;  /* 0x0000000000548947 */ /* 0x000fea0003800000 */
[----:B------:R-:W0:Y:S01]  /*1840*/  LDC R23, c[0x0][0x39c] ;  /* 0x0000e700ff177b82 */ /* 0x000e220000000800 */
[----:B------:R-:W-:-:S05]  /*1850*/  IMAD.IADD R2, R14, 0x1, R3 ;  /* 0x000000010e027824 */ /* 0x000fca00078e0203 */
[----:B------:R-:W-:-:S05]  /*1860*/  LEA R2, R2, UR10, 0x2 ;  /* 0x0000000a02027c11 */ /* 0x000fca000f8e10ff */
[----:B------:R-:W-:Y:S04]  /*1870*/  LDS R5, [R2] ;  /* 0x0000000002057984 */ /* 0x000fe80000000800 */
[----:B------:R-:W-:Y:S01]  /*1880*/  LDS R25, [R2+0xc] ;  /* 0x00000c0002197984 */ /* 0x000fe20000000800 */
[C---:B0-----:R-:W-:Y:S02]  /*1890*/  IMAD R0, R3.reuse, R23, R16 ;  /* 0x0000001703007224 */ /* 0x041fe400078e0210 */
[----:B------:R-:W-:-:S03]  /*18a0*/  VIADD R3, R3, 0x4 ;  /* 0x0000000403037836 */ /* 0x000fc60000000000 */
[----:B------:R-:W-:Y:S02]  /*18b0*/  LEA R4, R0, UR9, 0x2 ;  /* 0x0000000900047c11 */ /* 0x000fe4000f8e10ff */
[----:B------:R-:W-:Y:S03]  /*18c0*/  LDS R0, [R2+0x4] ;  /* 0x0000040002007984 */ /* 0x000fe60000000800 */
[C---:B------:R-:W-:Y:S02]  /*18d0*/  IMAD R21, R23.reuse, 0x4, R4 ;  /* 0x0000000417157824 */ /* 0x040fe400078e0204 */
[----:B------:R-:W0:Y:S03]  /*18e0*/  LDS R4, [R4] ;  /* 0x0000000004047984 */ /* 0x000e260000000800 */
[----:B------:R-:W-:-:S02]  /*18f0*/  LEA R24, R23, R21, 0x2 ;  /* 0x0000001517187211 */ /* 0x000fc400078e10ff */
[----:B------:R-:W1:Y:S03]  /*1900*/  LDS R21, [R21] ;  /* 0x0000000015157984 */ /* 0x000e660000000800 */
[----:B------:R-:W-:Y:S02]  /*1910*/  IMAD R26, R23, 0x4, R24 ;  /* 0x00000004171a7824 */ /* 0x000fe400078e0218 */
[----:B------:R-:W-:Y:S04]  /*1920*/  LDS R24, [R24] ;  /* 0x0000000018187984 */ /* 0x000fe80000000800 */
[----:B------:R-:W2:Y:S04]  /*1930*/  LDS R23, [R2+0x8] ;  /* 0x0000080002177984 */ /* 0x000ea80000000800 */
[----:B------:R-:W3:Y:S01]  /*1940*/  LDS R26, [R26] ;  /* 0x000000001a1a7984 */ /* 0x000ee20000000800 */
[----:B0-----:R-:W-:-:S04]  /*1950*/  FFMA R5, R5, R4, R22 ;  /* 0x0000000405057223 */ /* 0x001fc80000000016 */
[----:B-1----:R-:W-:-:S04]  /*1960*/  FFMA R0, R0, R21, R5 ;  /* 0x0000001500007223 */ /* 0x002fc80000000005 */
[----:B--2---:R-:W-:-:S04]  /*1970*/  FFMA R0, R23, R24, R0 ;  /* 0x0000001817007223 */ /* 0x004fc80000000000 */
[----:B---3--:R-:W-:-:S07]  /*1980*/  FFMA R22, R25, R26, R0 ;  /* 0x0000001a19167223 */ /* 0x008fce0000000000 */
.L_x_25:
[----:B------:R-:W-:Y:S05]  /*1990*/  @!P1 BRA `(.L_x_22) ;  /* 0x0000000000649947 */ /* 0x000fea0003800000 */
[----:B------:R-:W-:Y:S02]  /*19a0*/  ISETP.NE.AND P0, PT, R19, 0x1, PT ;  /* 0x000000011300780c */ /* 0x000fe40003f05270 */
[----:B------:R-:W-:-:S11]  /*19b0*/  LOP3.LUT P1, RZ, R9, 0x1, RZ, 0xc0, !PT ;  /* 0x0000000109ff7812 */ /* 0x000fd6000782c0ff */
[----:B------:R-:W-:Y:S05]  /*19c0*/  @!P0 BRA `(.L_x_26) ;  /* 0x0000000000348947 */ /* 0x000fea0003800000 */
[----:B------:R-:W0:Y:S01]  /*19d0*/  LDC R2, c[0x0][0x39c] ;  /* 0x0000e700ff027b82 */ /* 0x000e220000000800 */
[----:B------:R-:W-:-:S04]  /*19e0*/  IADD3 R0, PT, PT, R14, R3, RZ ;  /* 0x000000030e007210 */ /* 0x000fc80007ffe0ff */
[----:B------:R-:W-:-:S05]  /*19f0*/  LEA R0, R0, UR10, 0x2 ;  /* 0x0000000a00007c11 */ /* 0x000fca000f8e10ff */
[----:B------:R-:W-:Y:S01]  /*1a00*/  LDS R5, [R0] ;  /* 0x0000000000057984 */ /* 0x000fe20000000800 */
[C---:B0-----:R-:W-:Y:S02]  /*1a10*/  IMAD R4, R3.reuse, R2, R16 ;  /* 0x0000000203047224 */ /* 0x041fe400078e0210 */
[----:B------:R-:W-:-:S03]  /*1a20*/  VIADD R3, R3, 0x2 ;  /* 0x0000000203037836 */ /* 0x000fc60000000000 */
[----:B------:R-:W-:-:S05]  /*1a30*/  LEA R21, R4, UR9, 0x2 ;  /* 0x0000000904157c11 */ /* 0x000fca000f8e10ff */
[----:B------:R-:W-:Y:S02]  /*1a40*/  IMAD R4, R2, 0x4, R21 ;  /* 0x0000000402047824 */ /* 0x000fe400078e0215 */
[----:B------:R-:W0:Y:S04]  /*1a50*/  LDS R21, [R21] ;  /* 0x0000000015157984 */ /* 0x000e280000000800 */
[----:B------:R-:W-:Y:S04]  /*1a60*/  LDS R2, [R0+0x4] ;  /* 0x0000040000027984 */ /* 0x000fe80000000800 */
[----:B------:R-:W1:Y:S01]  /*1a70*/  LDS R4, [R4] ;  /* 0x0000000004047984 */ /* 0x000e620000000800 */
[----:B0-----:R-:W-:-:S04]  /*1a80*/  FFMA R5, R5, R21, R22 ;  /* 0x0000001505057223 */ /* 0x001fc80000000016 */
[----:B-1----:R-:W-:-:S07]  /*1a90*/  FFMA R22, R2, R4, R5 ;  /* 0x0000000402167223 */ /* 0x002fce0000000005 */
.L_x_26:
[----:B------:R-:W-:Y:S05]  /*1aa0*/  @!P1 BRA `(.L_x_22) ;  /* 0x0000000000209947 */ /* 0x000fea0003800000 */
[----:B------:R-:W0:Y:S01]  /*1ab0*/  LDCU UR12, c[0x0][0x39c] ;  /* 0x00007380ff0c77ac */ /* 0x000e220008000800 */
[----:B------:R-:W-:-:S04]  /*1ac0*/  IADD3 R0, PT, PT, R14, R3, RZ ;  /* 0x000000030e007210 */ /* 0x000fc80007ffe0ff */
[----:B------:R-:W-:Y:S01]  /*1ad0*/  LEA R0, R0, UR10, 0x2 ;  /* 0x0000000a00007c11 */ /* 0x000fe2000f8e10ff */
[----:B0-----:R-:W-:-:S04]  /*1ae0*/  IMAD R2, R3, UR12, R16 ;  /* 0x0000000c03027c24 */ /* 0x001fc8000f8e0210 */
[----:B------:R-:W-:Y:S01]  /*1af0*/  LDS R3, [R0] ;  /* 0x0000000000037984 */ /* 0x000fe20000000800 */
[----:B------:R-:W-:-:S06]  /*1b00*/  LEA R2, R2, UR9, 0x2 ;  /* 0x0000000902027c11 */ /* 0x000fcc000f8e10ff */
[----:B------:R-:W0:Y:S02]  /*1b10*/  LDS R2, [R2] ;  /* 0x0000000002027984 */ /* 0x000e240000000800 */
[----:B0-----:R-:W-:-:S07]  /*1b20*/  FFMA R22, R3, R2, R22 ;  /* 0x0000000203167223 */ /* 0x001fce0000000016 */
.L_x_22:
[----:B------:R-:W-:Y:S04]  /*1b30*/  BSSY.RECONVERGENT B1, `(.L_x_27) ;  /* 0x0000016000017945 */ /* 0x000fe80003800200 */
[----:B------:R-:W-:Y:S05]  /*1b40*/  @P2 BRA `(.L_x_28) ;  /* 0x0000000000502947 */ /* 0x000fea0003800000 */
[----:B------:R-:W0:Y:S01]  /*1b50*/  LDC.64 R4, c[0x0][0x3c0] ;  /* 0x0000f000ff047b82 */ /* 0x000e220000000a00 */
[----:B------:R-:W-:-:S04]  /*1b60*/  IMAD.IADD R3, R17, 0x1, R16 ;  /* 0x0000000111037824 */ /* 0x000fc800078e0210 */
[----:B0-----:R-:W-:-:S05]  /*1b70*/  IMAD.WIDE.U32 R4, R3, 0x4, R4 ;  /* 0x0000000403047825 */ /* 0x001fca00078e0004 */
[----:B------:R-:W2:Y:S01]  /*1b80*/  LDG.E R3, desc[UR14][R4.64] ;  /* 0x0000000e04037981 */ /* 0x000ea2000c1e1900 */
[----:B------:R-:W0:Y:S01]  /*1b90*/  MUFU.RCP R2, R15 ;  /* 0x0000000f00027308 */ /* 0x000e220000001000 */
[----:B------:R-:W-:Y:S01]  /*1ba0*/  BSSY.RECONVERGENT B2, `(.L_x_29) ;  /* 0x000000d000027945 */ /* 0x000fe20003800200 */
[----:B--2---:R-:W-:Y:S01]  /*1bb0*/  FMUL R0, R6, R3 ;  /* 0x0000000306007220 */ /* 0x004fe20000400000 */
[----:B0-----:R-:W-:-:S03]  /*1bc0*/  FFMA R3, -R15, R2, 1 ;  /* 0x3f8000000f037423 */ /* 0x001fc60000000102 */
[----:B------:R-:W-:Y:S01]  /*1bd0*/  FFMA R0, R7, R22, R0 ;  /* 0x0000001607007223 */ /* 0x000fe20000000000 */
[----:B------:R-:W-:-:S03]  /*1be0*/  FFMA R3, R2, R3, R2 ;  /* 0x0000000302037223 */ /* 0x000fc60000000002 */
[----:B------:R-:W0:Y:S01]  /*1bf0*/  FCHK P0, R0, R15 ;  /* 0x0000000f00007302 */ /* 0x000e220000000000 */
[----:B------:R-:W-:-:S04]  /*1c00*/  FFMA R2, R0, R3, RZ ;  /* 0x0000000300027223 */ /* 0x000fc800000000ff */
[----:B------:R-:W-:-:S04]  /*1c10*/  FFMA R21, -R15, R2, R0 ;  /* 0x000000020f157223 */ /* 0x000fc80000000100 */
[----:B------:R-:W-:Y:S01]  /*1c20*/  FFMA R3, R3, R21, R2 ;  /* 0x0000001503037223 */ /* 0x000fe20000000002 */
[----:B0-----:R-:W-:Y:S06]  /*1c30*/  @!P0 BRA `(.L_x_30) ;  /* 0x00000000000c8947 */ /* 0x001fec0003800000 */
[----:B------:R-:W-:-:S07]  /*1c40*/  MOV R22, 0x1c60 ;  /* 0x00001c6000167802 */ /* 0x000fce0000000f00 */
[----:B------:R-:W-:Y:S05]  /*1c50*/  CALL.REL.NOINC `($__internal_0_$__cuda_sm3x_div_rn_noftz_f32_slowpath) ;  /* 0x0000000000807944 */ /* 0x000fea0003c00000 */
[----:B------:R-:W-:-:S07]  /*1c60*/  IMAD.MOV.U32 R3, RZ, RZ, R0 ;  /* 0x000000ffff037224 */ /* 0x000fce00078e0000 */
.L_x_30:
[----:B------:R-:W-:Y:S05]  /*1c70*/  BSYNC.RECONVERGENT B2 ;  /* 0x0000000000027941 */ /* 0x000fea0003800200 */
.L_x_29:
[----:B------:R0:W-:Y:S02]  /*1c80*/  STG.E desc[UR14][R4.64], R3 ;  /* 0x0000000304007986 */ /* 0x0001e4000c10190e */
.L_x_28:
[----:B------:R-:W-:Y:S05]  /*1c90*/  BSYNC.RECONVERGENT B1 ;  /* 0x0000000000017941 */ /* 0x000fea0003800200 */
.L_x_27:
[----:B------:R-:W1:Y:S01]  /*1ca0*/  LDCU UR12, c[0x0][0x39c] ;  /* 0x00007380ff0c77ac */ /* 0x000e620008000800 */
[----:B------:R-:W-:-:S04]  /*1cb0*/  IADD3 R16, PT, PT, R16, UR19, RZ ;  /* 0x0000001310107c10 */ /* 0x000fc8000fffe0ff */
[----:B-1----:R-:W-:-:S13]  /*1cc0*/  ISETP.GE.AND P0, PT, R16, UR12, PT ;  /* 0x0000000c10007c0c */ /* 0x002fda000bf06270 */
[----:B------:R-:W-:Y:S05]  /*1cd0*/  @!P0 BRA `(.L_x_31) ;  /* 0xfffffff400fc8947 */ /* 0x000fea000383ffff */
.L_x_21:
[----:B------:R-:W-:Y:S05]  /*1ce0*/  BSYNC.RECONVERGENT B0 ;  /* 0x0000000000007941 */ /* 0x000fea0003800200 */
.L_x_20:
[----:B------:R-:W1:Y:S01]  /*1cf0*/  S2R R0, SR_TID.Y ;  /* 0x0000000000007919 */ /* 0x000e620000002200 */
[----:B------:R-:W2:Y:S01]  /*1d00*/  LDCU UR7, c[0x0][0x398] ;  /* 0x00007300ff0777ac */ /* 0x000ea20008000800 */
[----:B0-----:R-:W0:Y:S01]  /*1d10*/  LDC.64 R2, c[0x0][0x3b8] ;  /* 0x0000ee00ff027b82 */ /* 0x001e220000000a00 */
[----:B------:R-:W3:Y:S07]  /*1d20*/  LDCU UR12, c[0x0][0x3a4] ;  /* 0x00007480ff0c77ac */ /* 0x000eee0008000800 */
[----:B------:R-:W4:Y:S01]  /*1d30*/  LDC.64 R4, c[0x0][0x3b0] ;  /* 0x0000ec00ff047b82 */ /* 0x000f220000000a00 */
[----:B---3--:R-:W-:Y:S01]  /*1d40*/  UIADD3 UR13, UPT, UPT, UR13, -UR12, URZ ;  /* 0x8000000c0d0d7290 */ /* 0x008fe2000fffe0ff */
[----:B-1----:R-:W-:Y:S01]  /*1d50*/  VIADD R0, R0, UR5 ;  /* 0x0000000500007c36 */ /* 0x002fe20008000000 */
[----:B------:R-:W-:-:S04]  /*1d60*/  UIADD3 UR5, UPT, UPT, UR5, UR12, URZ ;  /* 0x0000000c05057290 */ /* 0x000fc8000fffe0ff */
[----:B--2---:R-:W-:Y:S01]  /*1d70*/  ISETP.GE.U32.AND P0, PT, R0, UR7, PT ;  /* 0x0000000700007c0c */ /* 0x004fe2000bf06070 */
[----:B------:R-:W-:-:S03]  /*1d80*/  UISETP.GE.AND UP0, UPT, UR5, UR7, UPT ;  /* 0x000000070500728c */ /* 0x000fc6000bf06270 */
[----:B------:R-:W-:-:S13]  /*1d90*/  ISETP.NE.OR P0, PT, R13, RZ, P0 ;  /* 0x000000ff0d00720c */ /* 0x000fda0000705670 */
[----:B------:R-:W-:-:S04]  /*1da0*/  @!P0 VIADD R7, R0, UR6 ;  /* 0x0000000600078c36 */ /* 0x000fc80008000000 */
[----:B0-----:R-:W-:-:S04]  /*1db0*/  @!P0 IMAD.WIDE.U32 R2, R7, 0x4, R2 ;  /* 0x0000000407028825 */ /* 0x001fc800078e0002 */
[----:B----4-:R-:W-:Y:S01]  /*1dc0*/  @!P0 IMAD.WIDE.U32 R4, R7, 0x4, R4 ;  /* 0x0000000407048825 */ /* 0x010fe200078e0004 */
[----:B------:R1:W-:Y:S04]  /*1dd0*/  @!P0 STG.E desc[UR14][R2.64], R8 ;  /* 0x0000000802008986 */ /* 0x0003e8000c10190e */
[----:B------:R1:W-:Y:S01]  /*1de0*/  @!P0 STG.E desc[UR14][R4.64], R15 ;  /* 0x0000000f04008986 */ /* 0x0003e2000c10190e */
[----:B------:R-:W-:Y:S05]  /*1df0*/  BRA.U !UP0, `(.L_x_32) ;  /* 0xffffffe508907547 */ /* 0x000fea000b83ffff */
[----:B------:R-:W0:Y:S02]  /*1e00*/  LDCU UR5, c[0x0][0x3a0] ;  /* 0x00007400ff0577ac */ /* 0x000e240008000800 */
[----:B0-----:R-:W-:-:S04]  /*1e10*/  UIADD3 UR4, UPT, UPT, UR4, UR5, URZ ;  /* 0x0000000504047290 */ /* 0x001fc8000fffe0ff */
[----:B------:R-:W-:Y:S01]  /*1e20*/  UISETP.GE.AND UP0, UPT, UR4, UR7, UPT ;  /* 0x000000070400728c */ /* 0x000fe2000bf06270 */
[----:B------:R-:W-:Y:S08]  /*1e30*/  BAR.SYNC.DEFER_BLOCKING 0x0 ;  /* 0x0000000000007b1d */ /* 0x000ff00000010000 */
[----:B------:R-:W-:Y:S05]  /*1e40*/  BRA.U !UP0, `(.L_x_33) ;  /* 0xffffffe108f07547 */ /* 0x000fea000b83ffff */
[----:B------:R-:W-:Y:S05]  /*1e50*/  EXIT ;  /* 0x000000000000794d */ /* 0x000fea0003800000 */
        .weak           $__internal_0_$__cuda_sm3x_div_rn_noftz_f32_slowpath
        .type           $__internal_0_$__cuda_sm3x_div_rn_noftz_f32_slowpath,@function
        .size           $__internal_0_$__cuda_sm3x_div_rn_noftz_f32_slowpath,(.L_x_46 - $__internal_0_$__cuda_sm3x_div_rn_noftz_f32_slowpath)
$__internal_0_$__cuda_sm3x_div_rn_noftz_f32_slowpath:
[----:B------:R-:W-:Y:S01]  /*1e60*/  SHF.R.U32.HI R21, RZ, 0x17, R15 ;  /* 0x00000017ff157819 */ /* 0x000fe2000001160f */
[----:B------:R-:W-:Y:S01]  /*1e70*/  BSSY.RECONVERGENT B3, `(.L_x_34) ;  /* 0x0000065000037945 */ /* 0x000fe20003800200 */
[--C-:B------:R-:W-:Y:S01]  /*1e80*/  SHF.R.U32.HI R23, RZ, 0x17, R0.reuse ;  /* 0x00000017ff177819 */ /* 0x100fe20000011600 */
[----:B------:R-:W-:Y:S01]  /*1e90*/  IMAD.MOV.U32 R24, RZ, RZ, R0 ;  /* 0x000000ffff187224 */ /* 0x000fe200078e0000 */
[----:B------:R-:W-:Y:S02]  /*1ea0*/  LOP3.LUT R21, R21, 0xff, RZ, 0xc0, !PT ;  /* 0x000000ff15157812 */ /* 0x000fe400078ec0ff */
[----:B------:R-:W-:Y:S02]  /*1eb0*/  LOP3.LUT R23, R23, 0xff, RZ, 0xc0, !PT ;  /* 0x000000ff17177812 */ /* 0x000fe400078ec0ff */
[----:B------:R-:W-:Y:S02]  /*1ec0*/  IADD3 R27, PT, PT, R21, -0x1, RZ ;  /* 0xffffffff151b7810 */ /* 0x000fe40007ffe0ff */
[----:B------:R-:W-:Y:S01]  /*1ed0*/  MOV R25, R15 ;  /* 0x0000000f00197202 */ /* 0x000fe20000000f00 */
[----:B------:R-:W-:Y:S01]  /*1ee0*/  VIADD R26, R23, 0xffffffff ;  /* 0xffffffff171a7836 */ /* 0x000fe20000000000 */
[----:B------:R-:W-:-:S04]  /*1ef0*/  ISETP.GT.U32.AND P0, PT, R27, 0xfd, PT ;  /* 0x000000fd1b00780c */ /* 0x000fc80003f04070 */
[----:B------:R-:W-:-:S13]  /*1f00*/  ISETP.GT.U32.OR P0, PT, R26, 0xfd, P0 ;  /* 0x000000fd1a00780c */ /* 0x000fda0000704470 */
[----:B------:R-:W-:Y:S01]  /*1f10*/  @!P0 IMAD.MOV.U32 R2, RZ, RZ, RZ ;  /* 0x000000ffff028224 */ /* 0x000fe200078e00ff */
[----:B------:R-:W-:Y:S06]  /*1f20*/  @!P0 BRA `(.L_x_35) ;  /* 0x0000000000608947 */ /* 0x000fec0003800000 */
[----:B------:R-:W-:Y:S02]  /*1f30*/  FSETP.GTU.FTZ.AND P1, PT, |R15|, +INF , PT ;  /* 0x7f8000000f00780b */ /* 0x000fe40003f3c200 */
[----:B------:R-:W-:Y:S02]  /*1f40*/  FSETP.GTU.FTZ.AND P0, PT, |R0|, +INF , PT ;  /* 0x7f8000000000780b */ /* 0x000fe40003f1c200 */
[----:B------:R-:W-:Y:S02]  /*1f50*/  MOV R3, R15 ;  /* 0x0000000f00037202 */ /* 0x000fe40000000f00 */
[----:B------:R-:W-:-:S13]  /*1f60*/  PLOP3.LUT P0, PT, P0, P1, PT, 0xf8, 0x8f ;  /* 0x00000000008f781c */ /* 0x000fda0000703f70 */
[----:B------:R-:W-:Y:S05]  /*1f70*/  @P0 BRA `(.L_x_36) ;  /* 0x00000004004c0947 */ /* 0x000fea0003800000 */
[----:B------:R-:W-:-:S13]  /*1f80*/  LOP3.LUT P0, RZ, R25, 0x7fffffff, R24, 0xc8, !PT ;  /* 0x7fffffff19ff7812 */ /* 0x000fda000780c818 */
[----:B------:R-:W-:Y:S05]  /*1f90*/  @!P0 BRA `(.L_x_37) ;  /* 0x00000004003c8947 */ /* 0x000fea0003800000 */
[C---:B------:R-:W-:Y:S02]  /*1fa0*/  FSETP.NEU.FTZ.AND P0, PT, |R0|.reuse, +INF , PT ;  /* 0x7f8000000000780b */ /* 0x040fe40003f1d200 */
[----:B------:R-:W-:Y:S02]  /*1fb0*/  FSETP.NEU.FTZ.AND P3, PT, |R3|, +INF , PT ;  /* 0x7f8000000300780b */ /* 0x000fe40003f7d200 */
[----:B------:R-:W-:-:S11]  /*1fc0*/  FSETP.NEU.FTZ.AND P1, PT, |R0|, +INF , PT ;  /* 0x7f8000000000780b */ /* 0x000fd60003f3d200 */
[----:B------:R-:W-:Y:S05]  /*1fd0*/  @!P3 BRA !P0, `(.L_x_37) ;  /* 0x00000004002cb947 */ /* 0x000fea0004000000 */
[----:B------:R-:W-:-:S04]  /*1fe0*/  LOP3.LUT P0, RZ, R24, 0x7fffffff, RZ, 0xc0, !PT ;  /* 0x7fffffff18ff7812 */ /* 0x000fc8000780c0ff */
[----:B------:R-:W-:-:S13]  /*1ff0*/  PLOP3.LUT P0, PT, P3, P0, PT, 0x2f, 0xf2 ;  /* 0x0000000000f2781c */ /* 0x000fda0001f00577 */
[----:B------:R-:W-:Y:S05]  /*2000*/  @P0 BRA `(.L_x_38) ;  /* 0x0000000400180947 */ /* 0x000fea0003800000 */
[----:B------:R-:W-:-:S04]  /*2010*/  LOP3.LUT P0, RZ, R25, 0x7fffffff, RZ, 0xc0, !PT ;  /* 0x7fffffff19ff7812 */ /* 0x000fc8000780c0ff */
[----:B------:R-:W-:-:S13]  /*2020*/  PLOP3.LUT P0, PT, P1, P0, PT, 0x2f, 0xf2 ;  /* 0x0000000000f2781c */ /* 0x000fda0000f00577 */
[----:B------:R-:W-:Y:S05]  /*2030*/  @P0 BRA `(.L_x_39) ;  /* 0x0000000400000947 */ /* 0x000fea0003800000 */
[----:B------:R-:W-:Y:S02]  /*2040*/  ISETP.GE.AND P0, PT, R26, RZ, PT ;  /* 0x000000ff1a00720c */ /* 0x000fe40003f06270 */
[----:B------:R-:W-:-:S11]  /*2050*/  ISETP.GE.AND P1, PT, R27, RZ, PT ;  /* 0x000000ff1b00720c */ /* 0x000fd60003f26270 */
[----:B------:R-:W-:Y:S01]  /*2060*/  @P0 IMAD.MOV.U32 R2, RZ, RZ, RZ ;  /* 0x000000ffff020224 */ /* 0x000fe200078e00ff */
[----:B------:R-:W-:Y:S01]  /*2070*/  @!P0 MOV R2, 0xffffffc0 ;  /* 0xffffffc000028802 */ /* 0x000fe20000000f00 */
[----:B------:R-:W-:Y:S01]  /*2080*/  @!P0 FFMA R24, R0, 1.84467440737095516160e+19, RZ ;  /* 0x5f80000000188823 */ /* 0x000fe200000000ff */
[----:B------:R-:W-:-:S03]  /*2090*/  @!P1 FFMA R25, R3, 1.84467440737095516160e+19, RZ ;  /* 0x5f80000003199823 */ /* 0x000fc600000000ff */
[----:B------:R-:W-:-:S07]  /*20a0*/  @!P1 VIADD R2, R2, 0x40 ;  /* 0x0000004002029836 */ /* 0x000fce0000000000 */
.L_x_35:
[----:B------:R-:W-:Y:S01]  /*20b0*/  LEA R0, R21, 0xc0800000, 0x17 ;  /* 0xc080000015007811 */ /* 0x000fe200078eb8ff */
[----:B------:R-:W-:Y:S01]  /*20c0*/  VIADD R23, R23, 0xffffff81 ;  /* 0xffffff8117177836 */ /* 0x000fe20000000000 */
[----:B------:R-:W-:Y:S02]  /*20d0*/  BSSY.RECONVERGENT B4, `(.L_x_40) ;  /* 0x0000035000047945 */ /* 0x000fe40003800200 */
[----:B------:R-:W-:Y:S01]  /*20e0*/  IADD3 R26, PT, PT, -R0, R25, RZ ;  /* 0x00000019001a7210 */ /* 0x000fe20007ffe1ff */
[C---:B------:R-:W-:Y:S01]  /*20f0*/  IMAD R0, R23.reuse, -0x800000, R24 ;  /* 0xff80000017007824 */ /* 0x040fe200078e0218 */
[----:B------:R-:W-:Y:S02]  /*2100*/  IADD3 R23, PT, PT, R23, 0x7f, -R21 ;  /* 0x0000007f17177810 */ /* 0x000fe40007ffe815 */
[----:B------:R-:W0:Y:S01]  /*2110*/  MUFU.RCP R28, R26 ;  /* 0x0000001a001c7308 */ /* 0x000e220000001000 */
[----:B------:R-:W-:Y:S01]  /*2120*/  FADD.FTZ R25, -R26, -RZ ;  /* 0x800000ff1a197221 */ /* 0x000fe20000010100 */
[----:B------:R-:W-:-:S03]  /*2130*/  IADD3 R23, PT, PT, R23, R2, RZ ;  /* 0x0000000217177210 */ /* 0x000fc60007ffe0ff */
[----:B0-----:R-:W-:-:S04]  /*2140*/  FFMA R3, R28, R25, 1 ;  /* 0x3f8000001c037423 */ /* 0x001fc80000000019 */
[----:B------:R-:W-:-:S04]  /*2150*/  FFMA R3, R28, R3, R28 ;  /* 0x000000031c037223 */ /* 0x000fc8000000001c */
[----:B------:R-:W-:-:S04]  /*2160*/  FFMA R24, R0, R3, RZ ;  /* 0x0000000300187223 */ /* 0x000fc800000000ff */
[----:B------:R-:W-:-:S04]  /*2170*/  FFMA R27, R25, R24, R0 ;  /* 0x00000018191b7223 */ /* 0x000fc80000000000 */
[----:B------:R-:W-:-:S04]  /*2180*/  FFMA R24, R3, R27, R24 ;  /* 0x0000001b03187223 */ /* 0x000fc80000000018 */
[----:B------:R-:W-:-:S04]  /*2190*/  FFMA R25, R25, R24, R0 ;  /* 0x0000001819197223 */ /* 0x000fc80000000000 */
[----:B------:R-:W-:-:S05]  /*21a0*/  FFMA R0, R3, R25, R24 ;  /* 0x0000001903007223 */ /* 0x000fca0000000018 */
[----:B------:R-:W-:-:S04]  /*21b0*/  SHF.R.U32.HI R21, RZ, 0x17, R0 ;  /* 0x00000017ff157819 */ /* 0x000fc80000011600 */
[----:B------:R-:W-:-:S05]  /*21c0*/  LOP3.LUT R21, R21, 0xff, RZ, 0xc0, !PT ;  /* 0x000000ff15157812 */ /* 0x000fca00078ec0ff */
[----:B------:R-:W-:-:S05]  /*21d0*/  IMAD.IADD R21, R21, 0x1, R23 ;  /* 0x0000000115157824 */ /* 0x000fca00078e0217 */
[----:B------:R-:W-:-:S04]  /*21e0*/  IADD3 R2, PT, PT, R21, -0x1, RZ ;  /* 0xffffffff15027810 */ /* 0x000fc80007ffe0ff */
[----:B------:R-:W-:-:S13]  /*21f0*/  ISETP.GE.U32.AND P0, PT, R2, 0xfe, PT ;  /* 0x000000fe0200780c */ /* 0x000fda0003f06070 */
[----:B------:R-:W-:Y:S05]  /*2200*/  @!P0 BRA `(.L_x_41) ;  /* 0x0000000000808947 */ /* 0x000fea0003800000 */
[----:B------:R-:W-:-:S13]  /*2210*/  ISETP.GT.AND P0, PT, R21, 0xfe, PT ;  /* 0x000000fe1500780c */ /* 0x000fda0003f04270 */
[----:B------:R-:W-:Y:S05]  /*2220*/  @P0 BRA `(.L_x_42) ;  /* 0x00000000006c0947 */ /* 0x000fea0003800000 */
[----:B------:R-:W-:-:S13]  /*2230*/  ISETP.GE.AND P0, PT, R21, 0x1, PT ;  /* 0x000000011500780c */ /* 0x000fda0003f06270 */
[----:B------:R-:W-:Y:S05]  /*2240*/  @P0 BRA `(.L_x_43) ;  /* 0x0000000000740947 */ /* 0x000fea0003800000 */
[----:B------:R-:W-:Y:S02]  /*2250*/  ISETP.GE.AND P0, PT, R21, -0x18, PT ;  /* 0xffffffe81500780c */ /* 0x000fe40003f06270 */
[----:B------:R-:W-:-:S11]  /*2260*/  LOP3.LUT R0, R0, 0x80000000, RZ, 0xc0, !PT ;  /* 0x8000000000007812 */ /* 0x000fd600078ec0ff */
[----:B------:R-:W-:Y:S05]  /*2270*/  @!P0 BRA `(.L_x_43) ;  /* 0x0000000000688947 */ /* 0x000fea0003800000 */
[-CC-:B------:R-:W-:Y:S01]  /*2280*/  FFMA.RZ R2, R3, R25.reuse, R24.reuse ;  /* 0x0000001903027223 */ /* 0x180fe2000000c018 */
[C---:B------:R-:W-:Y:S02]  /*2290*/  ISETP.NE.AND P3, PT, R21.reuse, RZ, PT ;  /* 0x000000ff1500720c */ /* 0x040fe40003f65270 */
[----:B------:R-:W-:Y:S02]  /*22a0*/  ISETP.NE.AND P1, PT, R21, RZ, PT ;  /* 0x000000ff1500720c */ /* 0x000fe40003f25270 */
[----:B------:R-:W-:Y:S01]  /*22b0*/  LOP3.LUT R23, R2, 0x7fffff, RZ, 0xc0, !PT ;  /* 0x007fffff02177812 */ /* 0x000fe200078ec0ff */
[CCC-:B------:R-:W-:Y:S01]  /*22c0*/  FFMA.RP R2, R3.reuse, R25.reuse, R24.reuse ;  /* 0x0000001903027223 */ /* 0x1c0fe20000008018 */
[----:B------:R-:W-:Y:S01]  /*22d0*/  FFMA.RM R3, R3, R25, R24 ;  /* 0x0000001903037223 */ /* 0x000fe20000004018 */
[----:B------:R-:W-:Y:S01]  /*22e0*/  VIADD R24, R21, 0x20 ;  /* 0x0000002015187836 */ /* 0x000fe20000000000 */
[----:B------:R-:W-:Y:S02]  /*22f0*/  LOP3.LUT R23, R23, 0x800000, RZ, 0xfc, !PT ;  /* 0x0080000017177812 */ /* 0x000fe400078efcff */
[----:B------:R-:W-:-:S02]  /*2300*/  IADD3 R21, PT, PT, -R21, RZ, RZ ;  /* 0x000000ff15157210 */ /* 0x000fc40007ffe1ff */
[----:B------:R-:W-:Y:S02]  /*2310*/  SHF.L.U32 R24, R23, R24, RZ ;  /* 0x0000001817187219 */ /* 0x000fe400000006ff */
[----:B------:R-:W-:Y:S02]  /*2320*/  FSETP.NEU.FTZ.AND P0, PT, R2, R3, PT ;  /* 0x000000030200720b */ /* 0x000fe40003f1d000 */
[----:B------:R-:W-:Y:S02]  /*2330*/  SEL R2, R21, RZ, P3 ;  /* 0x000000ff15027207 */ /* 0x000fe40001800000 */
[----:B------:R-:W-:Y:S02]  /*2340*/  ISETP.NE.AND P1, PT, R24, RZ, P1 ;  /* 0x000000ff1800720c */ /* 0x000fe40000f25270 */
[----:B------:R-:W-:Y:S02]  /*2350*/  SHF.R.U32.HI R2, RZ, R2, R23 ;  /* 0x00000002ff027219 */ /* 0x000fe40000011617 */
[----:B------:R-:W-:-:S02]  /*2360*/  PLOP3.LUT P0, PT, P0, P1, PT, 0xf8, 0x8f ;  /* 0x00000000008f781c */ /* 0x000fc40000703f70 */
[----:B------:R-:W-:Y:S02]  /*2370*/  SHF.R.U32.HI R24, RZ, 0x1, R2 ;  /* 0x00000001ff187819 */ /* 0x000fe40000011602 */
[----:B------:R-:W-:-:S04]  /*2380*/  SEL R3, RZ, 0x1, !P0 ;  /* 0x00000001ff037807 */ /* 0x000fc80004000000 */
[----:B------:R-:W-:-:S04]  /*2390*/  LOP3.LUT R3, R3, 0x1, R24, 0xf8, !PT ;  /* 0x0000000103037812 */ /* 0x000fc800078ef818 */
[----:B------:R-:W-:-:S05]  /*23a0*/  LOP3.LUT R3, R3, R2, RZ, 0xc0, !PT ;  /* 0x0000000203037212 */ /* 0x000fca00078ec0ff */
[----:B------:R-:W-:-:S05]  /*23b0*/  IMAD.IADD R3, R24, 0x1, R3 ;  /* 0x0000000118037824 */ /* 0x000fca00078e0203 */
[----:B------:R-:W-:Y:S01]  /*23c0*/  LOP3.LUT R0, R3, R0, RZ, 0xfc, !PT ;  /* 0x0000000003007212 */ /* 0x000fe200078efcff */
[----:B------:R-:W-:Y:S06]  /*23d0*/  BRA `(.L_x_43) ;  /* 0x0000000000107947 */ /* 0x000fec0003800000 */
.L_x_42:
[----:B------:R-:W-:-:S04]  /*23e0*/  LOP3.LUT R0, R0, 0x80000000, RZ, 0xc0, !PT ;  /* 0x8000000000007812 */ /* 0x000fc800078ec0ff */
[----:B------:R-:W-:Y:S01]  /*23f0*/  LOP3.LUT R0, R0, 0x7f800000, RZ, 0xfc, !PT ;  /* 0x7f80000000007812 */ /* 0x000fe200078efcff */
[----:B------:R-:W-:Y:S06]  /*2400*/  BRA `(.L_x_43) ;  /* 0x0000000000047947 */ /* 0x000fec0003800000 */
.L_x_41:
[----:B------:R-:W-:-:S07]  /*2410*/  LEA R0, R23, R0, 0x17 ;  /* 0x0000000017007211 */ /* 0x000fce00078eb8ff */
.L_x_43:
[----:B------:R-:W-:Y:S05]  /*2420*/  BSYNC.RECONVERGENT B4 ;  /* 0x0000000000047941 */ /* 0x000fea0003800200 */
.L_x_40:
[----:B------:R-:W-:Y:S05]  /*2430*/  BRA `(.L_x_44) ;  /* 0x0000000000207947 */ /* 0x000fea0003800000 */
.L_x_39:
[----:B------:R-:W-:-:S04]  /*2440*/  LOP3.LUT R0, R25, 0x80000000, R24, 0x48, !PT ;  /* 0x8000000019007812 */ /* 0x000fc800078e4818 */
[----:B------:R-:W-:Y:S01]  /*2450*/  LOP3.LUT R0, R0, 0x7f800000, RZ, 0xfc, !PT ;  /* 0x7f80000000007812 */ /* 0x000fe200078efcff */
[----:B------:R-:W-:Y:S06]  /*2460*/  BRA `(.L_x_44) ;  /* 0x0000000000147947 */ /* 0x000fec0003800000 */
.L_x_38:
[----:B------:R-:W-:Y:S01]  /*2470*/  LOP3.LUT R0, R25, 0x80000000, R24, 0x48, !PT ;  /* 0x8000000019007812 */ /* 0x000fe200078e4818 */
[----:B------:R-:W-:Y:S06]  /*2480*/  BRA `(.L_x_44) ;  /* 0x00000000000c7947 */ /* 0x000fec0003800000 */
.L_x_37:
[----:B------:R-:W0:Y:S01]  /*2490*/  MUFU.RSQ R0, -QNAN ;  /* 0xffc0000000007908 */ /* 0x000e220000001400 */
[----:B------:R-:W-:Y:S05]  /*24a0*/  BRA `(.L_x_44) ;  /* 0x0000000000047947 */ /* 0x000fea0003800000 */
.L_x_36:
[----:B------:R-:W-:-:S07]  /*24b0*/  FADD.FTZ R0, R0, R3 ;  /* 0x0000000300007221 */ /* 0x000fce0000010000 */
.L_x_44:
[----:B------:R-:W-:Y:S05]  /*24c0*/  BSYNC.RECONVERGENT B3 ;  /* 0x0000000000037941 */ /* 0x000fea0003800200 */
.L_x_34:
[----:B------:R-:W-:Y:S02]  /*24d0*/  HFMA2 R3, -RZ, RZ, 0, 0 ;  /* 0x00000000ff037431 */ /* 0x000fe400000001ff */
[----:B------:R-:W-:-:S04]  /*24e0*/  IMAD.MOV.U32 R2, RZ, RZ, R22 ;  /* 0x000000ffff027224 */ /* 0x000fc800078e0016 */
[----:B0-----:R-:W-:Y:S05]  /*24f0*/  RET.REL.NODEC R2 `(_ZN5flash17forward_kernel_2dEPKfS1_S1_iiiifPfS2_S2_) ;  /* 0xffffffd802c07950 */ /* 0x001fea0003c3ffff */
.L_x_45:
[----:B------:R-:W-:-:S00]  /*2500*/  BRA `(.L_x_45) ;  /* 0xfffffffc00fc7947 */ /* 0x000fc0000383ffff */
[----:B------:R-:W-:-:S00]  /*2510*/  NOP ;  /* 0x0000000000007918 */ /* 0x000fc00000000000 */
        /* <DEDUP_REMOVED lines=14> */
.L_x_46:


//--------------------- .nv.shared._ZN5flash17forward_kernel_2dEPKfS1_S1_iiiifPfS2_S2_ --------------------------
	.section	.nv.shared._ZN5flash17forward_kernel_2dEPKfS1_S1_iiiifPfS2_S2_,"aw",@nobits
	.sectionflags	@""
	.align	16
	.zero		1024


//--------------------- .nv.shared.reserved.0     --------------------------
	.section	.nv.shared.reserved.0,"aw",@nobits
	.weak		__nv_reservedSMEM_offset_0_alias
	.size		__nv_reservedSMEM_offset_0_alias, 0, 64
	.other		__nv_reservedSMEM_offset_0_alias,@"STO_CUDA_RESERVED_SHARED STV_DEFAULT"
__nv_reservedSMEM_offset_0_alias:
	.zero		0
	.zero		64


//--------------------- .nv.constant0._ZN5flash17forward_kernel_2dEPKfS1_S1_iiiifPfS2_S2_ --------------------------
	.section	.nv.constant0._ZN5flash17forward_kernel_2dEPKfS1_S1_iiiifPfS2_S2_,"a",@progbits
	.sectionflags	@""
	.align	4
.nv.constant0._ZN5flash17forward_kernel_2dEPKfS1_S1_iiiifPfS2_S2_:
	.zero		968


//--------------------- SYMBOLS --------------------------

	.type		.nv.reservedSmem.offset0,@object
	.size		.nv.reservedSmem.offset0,0x4
	.type		.nv.reservedSmem.cap,@object
	.size		.nv.reservedSmem.cap,0x4
